//
// Generated by NVIDIA NVVM Compiler
//
// Compiler Build ID: CL-36424714
// Cuda compilation tools, release 13.0, V13.0.88
// Based on NVVM 20.0.0
//

.version 9.0
.target sm_100
.address_size 64

	// .globl	_Z19interleavedPairsSumIiLi512EEvPT_S1_i

.visible .entry _Z19interleavedPairsSumIiLi512EEvPT_S1_i(
	.param .u64 .ptr .align 1 _Z19interleavedPairsSumIiLi512EEvPT_S1_i_param_0,
	.param .u64 .ptr .align 1 _Z19interleavedPairsSumIiLi512EEvPT_S1_i_param_1,
	.param .u32 _Z19interleavedPairsSumIiLi512EEvPT_S1_i_param_2
)
{
	.reg .pred 	%p<7>;
	.reg .b32 	%r<35>;
	.reg .b64 	%rd<11>;

	ld.param.u64 	%rd4, [_Z19interleavedPairsSumIiLi512EEvPT_S1_i_param_0];
	ld.param.u64 	%rd3, [_Z19interleavedPairsSumIiLi512EEvPT_S1_i_param_1];
	ld.param.u32 	%r3, [_Z19interleavedPairsSumIiLi512EEvPT_S1_i_param_2];
	cvta.to.global.u64 	%rd5, %rd4;
	mov.u32 	%r1, %tid.x;
	mov.u32 	%r4, %ntid.x;
	mov.u32 	%r2, %ctaid.x;
	mul.lo.s32 	%r5, %r4, %r2;
	add.s32 	%r6, %r5, %r1;
	mul.wide.u32 	%rd6, %r5, 4;
	add.s64 	%rd1, %rd5, %rd6;
	setp.ge.s32 	%p1, %r6, %r3;
	@%p1 bra 	$L__BB0_10;
	setp.gt.u32 	%p2, %r1, 255;
	mul.wide.u32 	%rd7, %r1, 4;
	add.s64 	%rd2, %rd1, %rd7;
	@%p2 bra 	$L__BB0_3;
	ld.volatile.global.u32 	%r7, [%rd2+1024];
	ld.volatile.global.u32 	%r8, [%rd2];
	add.s32 	%r9, %r8, %r7;
	st.volatile.global.u32 	[%rd2], %r9;
$L__BB0_3:
	bar.sync 	0;
	setp.gt.u32 	%p3, %r1, 127;
	@%p3 bra 	$L__BB0_5;
	ld.volatile.global.u32 	%r10, [%rd2+512];
	ld.volatile.global.u32 	%r11, [%rd2];
	add.s32 	%r12, %r11, %r10;
	st.volatile.global.u32 	[%rd2], %r12;
$L__BB0_5:
	bar.sync 	0;
	setp.gt.u32 	%p4, %r1, 63;
	@%p4 bra 	$L__BB0_7;
	ld.volatile.global.u32 	%r13, [%rd2+256];
	ld.volatile.global.u32 	%r14, [%rd2];
	add.s32 	%r15, %r14, %r13;
	st.volatile.global.u32 	[%rd2], %r15;
$L__BB0_7:
	bar.sync 	0;
	setp.gt.u32 	%p5, %r1, 31;
	@%p5 bra 	$L__BB0_10;
	ld.volatile.global.u32 	%r16, [%rd2+128];
	ld.volatile.global.u32 	%r17, [%rd2];
	add.s32 	%r18, %r17, %r16;
	st.volatile.global.u32 	[%rd2], %r18;
	ld.volatile.global.u32 	%r19, [%rd2+64];
	ld.volatile.global.u32 	%r20, [%rd2];
	add.s32 	%r21, %r20, %r19;
	st.volatile.global.u32 	[%rd2], %r21;
	ld.volatile.global.u32 	%r22, [%rd2+32];
	ld.volatile.global.u32 	%r23, [%rd2];
	add.s32 	%r24, %r23, %r22;
	st.volatile.global.u32 	[%rd2], %r24;
	ld.volatile.global.u32 	%r25, [%rd2+16];
	ld.volatile.global.u32 	%r26, [%rd2];
	add.s32 	%r27, %r26, %r25;
	st.volatile.global.u32 	[%rd2], %r27;
	ld.volatile.global.u32 	%r28, [%rd2+8];
	ld.volatile.global.u32 	%r29, [%rd2];
	add.s32 	%r30, %r29, %r28;
	st.volatile.global.u32 	[%rd2], %r30;
	ld.volatile.global.u32 	%r31, [%rd2+4];
	ld.volatile.global.u32 	%r32, [%rd2];
	add.s32 	%r33, %r32, %r31;
	st.volatile.global.u32 	[%rd2], %r33;
	setp.ne.s32 	%p6, %r1, 0;
	@%p6 bra 	$L__BB0_10;
	ld.volatile.global.u32 	%r34, [%rd1];
	cvta.to.global.u64 	%rd8, %rd3;
	mul.wide.u32 	%rd9, %r2, 4;
	add.s64 	%rd10, %rd8, %rd9;
	st.global.u32 	[%rd10], %r34;
$L__BB0_10:
	ret;

}
	// .globl	_Z19interleavedPairsSumIiLi256EEvPT_S1_i
.visible .entry _Z19interleavedPairsSumIiLi256EEvPT_S1_i(
	.param .u64 .ptr .align 1 _Z19interleavedPairsSumIiLi256EEvPT_S1_i_param_0,
	.param .u64 .ptr .align 1 _Z19interleavedPairsSumIiLi256EEvPT_S1_i_param_1,
	.param .u32 _Z19interleavedPairsSumIiLi256EEvPT_S1_i_param_2
)
{
	.reg .pred 	%p<6>;
	.reg .b32 	%r<32>;
	.reg .b64 	%rd<11>;

	ld.param.u64 	%rd4, [_Z19interleavedPairsSumIiLi256EEvPT_S1_i_param_0];
	ld.param.u64 	%rd3, [_Z19interleavedPairsSumIiLi256EEvPT_S1_i_param_1];
	ld.param.u32 	%r3, [_Z19interleavedPairsSumIiLi256EEvPT_S1_i_param_2];
	cvta.to.global.u64 	%rd5, %rd4;
	mov.u32 	%r1, %tid.x;
	mov.u32 	%r4, %ntid.x;
	mov.u32 	%r2, %ctaid.x;
	mul.lo.s32 	%r5, %r4, %r2;
	add.s32 	%r6, %r5, %r1;
	mul.wide.u32 	%rd6, %r5, 4;
	add.s64 	%rd1, %rd5, %rd6;
	setp.ge.s32 	%p1, %r6, %r3;
	@%p1 bra 	$L__BB1_8;
	setp.gt.u32 	%p2, %r1, 127;
	mul.wide.u32 	%rd7, %r1, 4;
	add.s64 	%rd2, %rd1, %rd7;
	@%p2 bra 	$L__BB1_3;
	ld.volatile.global.u32 	%r7, [%rd2+512];
	ld.volatile.global.u32 	%r8, [%rd2];
	add.s32 	%r9, %r8, %r7;
	st.volatile.global.u32 	[%rd2], %r9;
$L__BB1_3:
	bar.sync 	0;
	setp.gt.u32 	%p3, %r1, 63;
	@%p3 bra 	$L__BB1_5;
	ld.volatile.global.u32 	%r10, [%rd2+256];
	ld.volatile.global.u32 	%r11, [%rd2];
	add.s32 	%r12, %r11, %r10;
	st.volatile.global.u32 	[%rd2], %r12;
$L__BB1_5:
	bar.sync 	0;
	setp.gt.u32 	%p4, %r1, 31;
	@%p4 bra 	$L__BB1_8;
	ld.volatile.global.u32 	%r13, [%rd2+128];
	ld.volatile.global.u32 	%r14, [%rd2];
	add.s32 	%r15, %r14, %r13;
	st.volatile.global.u32 	[%rd2], %r15;
	ld.volatile.global.u32 	%r16, [%rd2+64];
	ld.volatile.global.u32 	%r17, [%rd2];
	add.s32 	%r18, %r17, %r16;
	st.volatile.global.u32 	[%rd2], %r18;
	ld.volatile.global.u32 	%r19, [%rd2+32];
	ld.volatile.global.u32 	%r20, [%rd2];
	add.s32 	%r21, %r20, %r19;
	st.volatile.global.u32 	[%rd2], %r21;
	ld.volatile.global.u32 	%r22, [%rd2+16];
	ld.volatile.global.u32 	%r23, [%rd2];
	add.s32 	%r24, %r23, %r22;
	st.volatile.global.u32 	[%rd2], %r24;
	ld.volatile.global.u32 	%r25, [%rd2+8];
	ld.volatile.global.u32 	%r26, [%rd2];
	add.s32 	%r27, %r26, %r25;
	st.volatile.global.u32 	[%rd2], %r27;
	ld.volatile.global.u32 	%r28, [%rd2+4];
	ld.volatile.global.u32 	%r29, [%rd2];
	add.s32 	%r30, %r29, %r28;
	st.volatile.global.u32 	[%rd2], %r30;
	setp.ne.s32 	%p5, %r1, 0;
	@%p5 bra 	$L__BB1_8;
	ld.volatile.global.u32 	%r31, [%rd1];
	cvta.to.global.u64 	%rd8, %rd3;
	mul.wide.u32 	%rd9, %r2, 4;
	add.s64 	%rd10, %rd8, %rd9;
	st.global.u32 	[%rd10], %r31;
$L__BB1_8:
	ret;

}
	// .globl	_Z19interleavedPairsSumIiLi128EEvPT_S1_i
.visible .entry _Z19interleavedPairsSumIiLi128EEvPT_S1_i(
	.param .u64 .ptr .align 1 _Z19interleavedPairsSumIiLi128EEvPT_S1_i_param_0,
	.param .u64 .ptr .align 1 _Z19interleavedPairsSumIiLi128EEvPT_S1_i_param_1,
	.param .u32 _Z19interleavedPairsSumIiLi128EEvPT_S1_i_param_2
)
{
	.reg .pred 	%p<5>;
	.reg .b32 	%r<29>;
	.reg .b64 	%rd<11>;

	ld.param.u64 	%rd4, [_Z19interleavedPairsSumIiLi128EEvPT_S1_i_param_0];
	ld.param.u64 	%rd3, [_Z19interleavedPairsSumIiLi128EEvPT_S1_i_param_1];
	ld.param.u32 	%r3, [_Z19interleavedPairsSumIiLi128EEvPT_S1_i_param_2];
	cvta.to.global.u64 	%rd5, %rd4;
	mov.u32 	%r1, %tid.x;
	mov.u32 	%r4, %ntid.x;
	mov.u32 	%r2, %ctaid.x;
	mul.lo.s32 	%r5, %r4, %r2;
	add.s32 	%r6, %r5, %r1;
	mul.wide.u32 	%rd6, %r5, 4;
	add.s64 	%rd1, %rd5, %rd6;
	setp.ge.s32 	%p1, %r6, %r3;
	@%p1 bra 	$L__BB2_6;
	setp.gt.u32 	%p2, %r1, 63;
	mul.wide.u32 	%rd7, %r1, 4;
	add.s64 	%rd2, %rd1, %rd7;
	@%p2 bra 	$L__BB2_3;
	ld.volatile.global.u32 	%r7, [%rd2+256];
	ld.volatile.global.u32 	%r8, [%rd2];
	add.s32 	%r9, %r8, %r7;
	st.volatile.global.u32 	[%rd2], %r9;
$L__BB2_3:
	bar.sync 	0;
	setp.gt.u32 	%p3, %r1, 31;
	@%p3 bra 	$L__BB2_6;
	ld.volatile.global.u32 	%r10, [%rd2+128];
	ld.volatile.global.u32 	%r11, [%rd2];
	add.s32 	%r12, %r11, %r10;
	st.volatile.global.u32 	[%rd2], %r12;
	ld.volatile.global.u32 	%r13, [%rd2+64];
	ld.volatile.global.u32 	%r14, [%rd2];
	add.s32 	%r15, %r14, %r13;
	st.volatile.global.u32 	[%rd2], %r15;
	ld.volatile.global.u32 	%r16, [%rd2+32];
	ld.volatile.global.u32 	%r17, [%rd2];
	add.s32 	%r18, %r17, %r16;
	st.volatile.global.u32 	[%rd2], %r18;
	ld.volatile.global.u32 	%r19, [%rd2+16];
	ld.volatile.global.u32 	%r20, [%rd2];
	add.s32 	%r21, %r20, %r19;
	st.volatile.global.u32 	[%rd2], %r21;
	ld.volatile.global.u32 	%r22, [%rd2+8];
	ld.volatile.global.u32 	%r23, [%rd2];
	add.s32 	%r24, %r23, %r22;
	st.volatile.global.u32 	[%rd2], %r24;
	ld.volatile.global.u32 	%r25, [%rd2+4];
	ld.volatile.global.u32 	%r26, [%rd2];
	add.s32 	%r27, %r26, %r25;
	st.volatile.global.u32 	[%rd2], %r27;
	setp.ne.s32 	%p4, %r1, 0;
	@%p4 bra 	$L__BB2_6;
	ld.volatile.global.u32 	%r28, [%rd1];
	cvta.to.global.u64 	%rd8, %rd3;
	mul.wide.u32 	%rd9, %r2, 4;
	add.s64 	%rd10, %rd8, %rd9;
	st.global.u32 	[%rd10], %r28;
$L__BB2_6:
	ret;

}
	// .globl	_Z19interleavedPairsSumIiLi64EEvPT_S1_i
.visible .entry _Z19interleavedPairsSumIiLi64EEvPT_S1_i(
	.param .u64 .ptr .align 1 _Z19interleavedPairsSumIiLi64EEvPT_S1_i_param_0,
	.param .u64 .ptr .align 1 _Z19interleavedPairsSumIiLi64EEvPT_S1_i_param_1,
	.param .u32 _Z19interleavedPairsSumIiLi64EEvPT_S1_i_param_2
)
{
	.reg .pred 	%p<5>;
	.reg .b32 	%r<27>;
	.reg .b64 	%rd<11>;

	ld.param.u64 	%rd3, [_Z19interleavedPairsSumIiLi64EEvPT_S1_i_param_0];
	ld.param.u64 	%rd2, [_Z19interleavedPairsSumIiLi64EEvPT_S1_i_param_1];
	ld.param.u32 	%r3, [_Z19interleavedPairsSumIiLi64EEvPT_S1_i_param_2];
	cvta.to.global.u64 	%rd4, %rd3;
	mov.u32 	%r4, %tid.x;
	mov.u32 	%r5, %ntid.x;
	mov.u32 	%r2, %ctaid.x;
	mul.lo.s32 	%r6, %r5, %r2;
	add.s32 	%r7, %r6, %r4;
	mul.wide.u32 	%rd5, %r6, 4;
	add.s64 	%rd1, %rd4, %rd5;
	setp.ge.s32 	%p1, %r7, %r3;
	setp.gt.u32 	%p2, %r4, 31;
	or.pred  	%p3, %p1, %p2;
	@%p3 bra 	$L__BB3_3;
	mul.wide.u32 	%rd6, %r4, 4;
	add.s64 	%rd7, %rd1, %rd6;
	ld.volatile.global.u32 	%r8, [%rd7+128];
	ld.volatile.global.u32 	%r9, [%rd7];
	add.s32 	%r10, %r9, %r8;
	st.volatile.global.u32 	[%rd7], %r10;
	ld.volatile.global.u32 	%r11, [%rd7+64];
	ld.volatile.global.u32 	%r12, [%rd7];
	add.s32 	%r13, %r12, %r11;
	st.volatile.global.u32 	[%rd7], %r13;
	ld.volatile.global.u32 	%r14, [%rd7+32];
	ld.volatile.global.u32 	%r15, [%rd7];
	add.s32 	%r16, %r15, %r14;
	st.volatile.global.u32 	[%rd7], %r16;
	ld.volatile.global.u32 	%r17, [%rd7+16];
	ld.volatile.global.u32 	%r18, [%rd7];
	add.s32 	%r19, %r18, %r17;
	st.volatile.global.u32 	[%rd7], %r19;
	ld.volatile.global.u32 	%r20, [%rd7+8];
	ld.volatile.global.u32 	%r21, [%rd7];
	add.s32 	%r22, %r21, %r20;
	st.volatile.global.u32 	[%rd7], %r22;
	ld.volatile.global.u32 	%r23, [%rd7+4];
	ld.volatile.global.u32 	%r24, [%rd7];
	add.s32 	%r25, %r24, %r23;
	st.volatile.global.u32 	[%rd7], %r25;
	setp.ne.s32 	%p4, %r4, 0;
	@%p4 bra 	$L__BB3_3;
	ld.volatile.global.u32 	%r26, [%rd1];
	cvta.to.global.u64 	%rd8, %rd2;
	mul.wide.u32 	%rd9, %r2, 4;
	add.s64 	%rd10, %rd8, %rd9;
	st.global.u32 	[%rd10], %r26;
$L__BB3_3:
	ret;

}
	// .globl	_Z19interleavedPairsSumIiLi32EEvPT_S1_i
.visible .entry _Z19interleavedPairsSumIiLi32EEvPT_S1_i(
	.param .u64 .ptr .align 1 _Z19interleavedPairsSumIiLi32EEvPT_S1_i_param_0,
	.param .u64 .ptr .align 1 _Z19interleavedPairsSumIiLi32EEvPT_S1_i_param_1,
	.param .u32 _Z19interleavedPairsSumIiLi32EEvPT_S1_i_param_2
)
{
	.reg .pred 	%p<5>;
	.reg .b32 	%r<24>;
	.reg .b64 	%rd<11>;

	ld.param.u64 	%rd3, [_Z19interleavedPairsSumIiLi32EEvPT_S1_i_param_0];
	ld.param.u64 	%rd2, [_Z19interleavedPairsSumIiLi32EEvPT_S1_i_param_1];
	ld.param.u32 	%r3, [_Z19interleavedPairsSumIiLi32EEvPT_S1_i_param_2];
	cvta.to.global.u64 	%rd4, %rd3;
	mov.u32 	%r4, %tid.x;
	mov.u32 	%r5, %ntid.x;
	mov.u32 	%r2, %ctaid.x;
	mul.lo.s32 	%r6, %r5, %r2;
	add.s32 	%r7, %r6, %r4;
	mul.wide.u32 	%rd5, %r6, 4;
	add.s64 	%rd1, %rd4, %rd5;
	setp.ge.s32 	%p1, %r7, %r3;
	setp.gt.u32 	%p2, %r4, 31;
	or.pred  	%p3, %p1, %p2;
	@%p3 bra 	$L__BB4_3;
	mul.wide.u32 	%rd6, %r4, 4;
	add.s64 	%rd7, %rd1, %rd6;
	ld.volatile.global.u32 	%r8, [%rd7+64];
	ld.volatile.global.u32 	%r9, [%rd7];
	add.s32 	%r10, %r9, %r8;
	st.volatile.global.u32 	[%rd7], %r10;
	ld.volatile.global.u32 	%r11, [%rd7+32];
	ld.volatile.global.u32 	%r12, [%rd7];
	add.s32 	%r13, %r12, %r11;
	st.volatile.global.u32 	[%rd7], %r13;
	ld.volatile.global.u32 	%r14, [%rd7+16];
	ld.volatile.global.u32 	%r15, [%rd7];
	add.s32 	%r16, %r15, %r14;
	st.volatile.global.u32 	[%rd7], %r16;
	ld.volatile.global.u32 	%r17, [%rd7+8];
	ld.volatile.global.u32 	%r18, [%rd7];
	add.s32 	%r19, %r18, %r17;
	st.volatile.global.u32 	[%rd7], %r19;
	ld.volatile.global.u32 	%r20, [%rd7+4];
	ld.volatile.global.u32 	%r21, [%rd7];
	add.s32 	%r22, %r21, %r20;
	st.volatile.global.u32 	[%rd7], %r22;
	setp.ne.s32 	%p4, %r4, 0;
	@%p4 bra 	$L__BB4_3;
	ld.volatile.global.u32 	%r23, [%rd1];
	cvta.to.global.u64 	%rd8, %rd2;
	mul.wide.u32 	%rd9, %r2, 4;
	add.s64 	%rd10, %rd8, %rd9;
	st.global.u32 	[%rd10], %r23;
$L__BB4_3:
	ret;

}
	// .globl	_Z19interleavedPairsSumIiLi16EEvPT_S1_i
.visible .entry _Z19interleavedPairsSumIiLi16EEvPT_S1_i(
	.param .u64 .ptr .align 1 _Z19interleavedPairsSumIiLi16EEvPT_S1_i_param_0,
	.param .u64 .ptr .align 1 _Z19interleavedPairsSumIiLi16EEvPT_S1_i_param_1,
	.param .u32 _Z19interleavedPairsSumIiLi16EEvPT_S1_i_param_2
)
{
	.reg .pred 	%p<5>;
	.reg .b32 	%r<21>;
	.reg .b64 	%rd<11>;

	ld.param.u64 	%rd3, [_Z19interleavedPairsSumIiLi16EEvPT_S1_i_param_0];
	ld.param.u64 	%rd2, [_Z19interleavedPairsSumIiLi16EEvPT_S1_i_param_1];
	ld.param.u32 	%r3, [_Z19interleavedPairsSumIiLi16EEvPT_S1_i_param_2];
	cvta.to.global.u64 	%rd4, %rd3;
	mov.u32 	%r4, %tid.x;
	mov.u32 	%r5, %ntid.x;
	mov.u32 	%r2, %ctaid.x;
	mul.lo.s32 	%r6, %r5, %r2;
	add.s32 	%r7, %r6, %r4;
	mul.wide.u32 	%rd5, %r6, 4;
	add.s64 	%rd1, %rd4, %rd5;
	setp.ge.s32 	%p1, %r7, %r3;
	setp.gt.u32 	%p2, %r4, 31;
	or.pred  	%p3, %p1, %p2;
	@%p3 bra 	$L__BB5_3;
	mul.wide.u32 	%rd6, %r4, 4;
	add.s64 	%rd7, %rd1, %rd6;
	ld.volatile.global.u32 	%r8, [%rd7+32];
	ld.volatile.global.u32 	%r9, [%rd7];
	add.s32 	%r10, %r9, %r8;
	st.volatile.global.u32 	[%rd7], %r10;
	ld.volatile.global.u32 	%r11, [%rd7+16];
	ld.volatile.global.u32 	%r12, [%rd7];
	add.s32 	%r13, %r12, %r11;
	st.volatile.global.u32 	[%rd7], %r13;
	ld.volatile.global.u32 	%r14, [%rd7+8];
	ld.volatile.global.u32 	%r15, [%rd7];
	add.s32 	%r16, %r15, %r14;
	st.volatile.global.u32 	[%rd7], %r16;
	ld.volatile.global.u32 	%r17, [%rd7+4];
	ld.volatile.global.u32 	%r18, [%rd7];
	add.s32 	%r19, %r18, %r17;
	st.volatile.global.u32 	[%rd7], %r19;
	setp.ne.s32 	%p4, %r4, 0;
	@%p4 bra 	$L__BB5_3;
	ld.volatile.global.u32 	%r20, [%rd1];
	cvta.to.global.u64 	%rd8, %rd2;
	mul.wide.u32 	%rd9, %r2, 4;
	add.s64 	%rd10, %rd8, %rd9;
	st.global.u32 	[%rd10], %r20;
$L__BB5_3:
	ret;

}
	// .globl	_Z19interleavedPairsSumIiLi8EEvPT_S1_i
.visible .entry _Z19interleavedPairsSumIiLi8EEvPT_S1_i(
	.param .u64 .ptr .align 1 _Z19interleavedPairsSumIiLi8EEvPT_S1_i_param_0,
	.param .u64 .ptr .align 1 _Z19interleavedPairsSumIiLi8EEvPT_S1_i_param_1,
	.param .u32 _Z19interleavedPairsSumIiLi8EEvPT_S1_i_param_2
)
{
	.reg .pred 	%p<5>;
	.reg .b32 	%r<18>;
	.reg .b64 	%rd<11>;

	ld.param.u64 	%rd3, [_Z19interleavedPairsSumIiLi8EEvPT_S1_i_param_0];
	ld.param.u64 	%rd2, [_Z19interleavedPairsSumIiLi8EEvPT_S1_i_param_1];
	ld.param.u32 	%r3, [_Z19interleavedPairsSumIiLi8EEvPT_S1_i_param_2];
	cvta.to.global.u64 	%rd4, %rd3;
	mov.u32 	%r4, %tid.x;
	mov.u32 	%r5, %ntid.x;
	mov.u32 	%r2, %ctaid.x;
	mul.lo.s32 	%r6, %r5, %r2;
	add.s32 	%r7, %r6, %r4;
	mul.wide.u32 	%rd5, %r6, 4;
	add.s64 	%rd1, %rd4, %rd5;
	setp.ge.s32 	%p1, %r7, %r3;
	setp.gt.u32 	%p2, %r4, 31;
	or.pred  	%p3, %p1, %p2;
	@%p3 bra 	$L__BB6_3;
	mul.wide.u32 	%rd6, %r4, 4;
	add.s64 	%rd7, %rd1, %rd6;
	ld.volatile.global.u32 	%r8, [%rd7+16];
	ld.volatile.global.u32 	%r9, [%rd7];
	add.s32 	%r10, %r9, %r8;
	st.volatile.global.u32 	[%rd7], %r10;
	ld.volatile.global.u32 	%r11, [%rd7+8];
	ld.volatile.global.u32 	%r12, [%rd7];
	add.s32 	%r13, %r12, %r11;
	st.volatile.global.u32 	[%rd7], %r13;
	ld.volatile.global.u32 	%r14, [%rd7+4];
	ld.volatile.global.u32 	%r15, [%rd7];
	add.s32 	%r16, %r15, %r14;
	st.volatile.global.u32 	[%rd7], %r16;
	setp.ne.s32 	%p4, %r4, 0;
	@%p4 bra 	$L__BB6_3;
	ld.volatile.global.u32 	%r17, [%rd1];
	cvta.to.global.u64 	%rd8, %rd2;
	mul.wide.u32 	%rd9, %r2, 4;
	add.s64 	%rd10, %rd8, %rd9;
	st.global.u32 	[%rd10], %r17;
$L__BB6_3:
	ret;

}
	// .globl	_Z19interleavedPairsSumIiLi4EEvPT_S1_i
.visible .entry _Z19interleavedPairsSumIiLi4EEvPT_S1_i(
	.param .u64 .ptr .align 1 _Z19interleavedPairsSumIiLi4EEvPT_S1_i_param_0,
	.param .u64 .ptr .align 1 _Z19interleavedPairsSumIiLi4EEvPT_S1_i_param_1,
	.param .u32 _Z19interleavedPairsSumIiLi4EEvPT_S1_i_param_2
)
{
	.reg .pred 	%p<5>;
	.reg .b32 	%r<15>;
	.reg .b64 	%rd<11>;

	ld.param.u64 	%rd3, [_Z19interleavedPairsSumIiLi4EEvPT_S1_i_param_0];
	ld.param.u64 	%rd2, [_Z19interleavedPairsSumIiLi4EEvPT_S1_i_param_1];
	ld.param.u32 	%r3, [_Z19interleavedPairsSumIiLi4EEvPT_S1_i_param_2];
	cvta.to.global.u64 	%rd4, %rd3;
	mov.u32 	%r4, %tid.x;
	mov.u32 	%r5, %ntid.x;
	mov.u32 	%r2, %ctaid.x;
	mul.lo.s32 	%r6, %r5, %r2;
	add.s32 	%r7, %r6, %r4;
	mul.wide.u32 	%rd5, %r6, 4;
	add.s64 	%rd1, %rd4, %rd5;
	setp.ge.s32 	%p1, %r7, %r3;
	setp.gt.u32 	%p2, %r4, 31;
	or.pred  	%p3, %p1, %p2;
	@%p3 bra 	$L__BB7_3;
	mul.wide.u32 	%rd6, %r4, 4;
	add.s64 	%rd7, %rd1, %rd6;
	ld.volatile.global.u32 	%r8, [%rd7+8];
	ld.volatile.global.u32 	%r9, [%rd7];
	add.s32 	%r10, %r9, %r8;
	st.volatile.global.u32 	[%rd7], %r10;
	ld.volatile.global.u32 	%r11, [%rd7+4];
	ld.volatile.global.u32 	%r12, [%rd7];
	add.s32 	%r13, %r12, %r11;
	st.volatile.global.u32 	[%rd7], %r13;
	setp.ne.s32 	%p4, %r4, 0;
	@%p4 bra 	$L__BB7_3;
	ld.volatile.global.u32 	%r14, [%rd1];
	cvta.to.global.u64 	%rd8, %rd2;
	mul.wide.u32 	%rd9, %r2, 4;
	add.s64 	%rd10, %rd8, %rd9;
	st.global.u32 	[%rd10], %r14;
$L__BB7_3:
	ret;

}
	// .globl	_Z19interleavedPairsSumIiLi2EEvPT_S1_i
.visible .entry _Z19interleavedPairsSumIiLi2EEvPT_S1_i(
	.param .u64 .ptr .align 1 _Z19interleavedPairsSumIiLi2EEvPT_S1_i_param_0,
	.param .u64 .ptr .align 1 _Z19interleavedPairsSumIiLi2EEvPT_S1_i_param_1,
	.param .u32 _Z19interleavedPairsSumIiLi2EEvPT_S1_i_param_2
)
{
	.reg .pred 	%p<5>;
	.reg .b32 	%r<12>;
	.reg .b64 	%rd<11>;

	ld.param.u64 	%rd3, [_Z19interleavedPairsSumIiLi2EEvPT_S1_i_param_0];
	ld.param.u64 	%rd2, [_Z19interleavedPairsSumIiLi2EEvPT_S1_i_param_1];
	ld.param.u32 	%r3, [_Z19interleavedPairsSumIiLi2EEvPT_S1_i_param_2];
	cvta.to.global.u64 	%rd4, %rd3;
	mov.u32 	%r4, %tid.x;
	mov.u32 	%r5, %ntid.x;
	mov.u32 	%r2, %ctaid.x;
	mul.lo.s32 	%r6, %r5, %r2;
	add.s32 	%r7, %r6, %r4;
	mul.wide.u32 	%rd5, %r6, 4;
	add.s64 	%rd1, %rd4, %rd5;
	setp.ge.s32 	%p1, %r7, %r3;
	setp.gt.u32 	%p2, %r4, 31;
	or.pred  	%p3, %p1, %p2;
	@%p3 bra 	$L__BB8_3;
	mul.wide.u32 	%rd6, %r4, 4;
	add.s64 	%rd7, %rd1, %rd6;
	ld.volatile.global.u32 	%r8, [%rd7+4];
	ld.volatile.global.u32 	%r9, [%rd7];
	add.s32 	%r10, %r9, %r8;
	st.volatile.global.u32 	[%rd7], %r10;
	setp.ne.s32 	%p4, %r4, 0;
	@%p4 bra 	$L__BB8_3;
	ld.volatile.global.u32 	%r11, [%rd1];
	cvta.to.global.u64 	%rd8, %rd2;
	mul.wide.u32 	%rd9, %r2, 4;
	add.s64 	%rd10, %rd8, %rd9;
	st.global.u32 	[%rd10], %r11;
$L__BB8_3:
	ret;

}
	// .globl	_Z19interleavedPairsSumIiLi1EEvPT_S1_i
.visible .entry _Z19interleavedPairsSumIiLi1EEvPT_S1_i(
	.param .u64 .ptr .align 1 _Z19interleavedPairsSumIiLi1EEvPT_S1_i_param_0,
	.param .u64 .ptr .align 1 _Z19interleavedPairsSumIiLi1EEvPT_S1_i_param_1,
	.param .u32 _Z19interleavedPairsSumIiLi1EEvPT_S1_i_param_2
)
{
	.reg .pred 	%p<4>;
	.reg .b32 	%r<8>;
	.reg .b64 	%rd<9>;

	ld.param.u64 	%rd3, [_Z19interleavedPairsSumIiLi1EEvPT_S1_i_param_0];
	ld.param.u64 	%rd2, [_Z19interleavedPairsSumIiLi1EEvPT_S1_i_param_1];
	ld.param.u32 	%r2, [_Z19interleavedPairsSumIiLi1EEvPT_S1_i_param_2];
	cvta.to.global.u64 	%rd4, %rd3;
	mov.u32 	%r3, %tid.x;
	mov.u32 	%r4, %ntid.x;
	mov.u32 	%r1, %ctaid.x;
	mul.lo.s32 	%r5, %r4, %r1;
	add.s32 	%r6, %r5, %r3;
	mul.wide.u32 	%rd5, %r5, 4;
	add.s64 	%rd1, %rd4, %rd5;
	setp.ge.s32 	%p1, %r6, %r2;
	setp.ne.s32 	%p2, %r3, 0;
	or.pred  	%p3, %p2, %p1;
	@%p3 bra 	$L__BB9_2;
	cvta.to.global.u64 	%rd6, %rd2;
	ld.volatile.global.u32 	%r7, [%rd1];
	mul.wide.u32 	%rd7, %r1, 4;
	add.s64 	%rd8, %rd6, %rd7;
	st.global.u32 	[%rd8], %r7;
$L__BB9_2:
	ret;

}


// ===== COMPILED SASS (sm_100) =====

	.target	sm_100

	.elftype	@"ET_EXEC"


//--------------------- .note.nv.tkinfo           --------------------------
	.section	.note.nv.tkinfo,"",@"SHT_NOTE"
	.sectionflags	@"SHF_NOTE_NV_TKINFO"
	.tkinfo
        /*0018*/ 	.word	0x00000002
        /*0030*/ 	.string	""
        /*0030*/ 	.string	"ptxas"
        /*0030*/ 	.string	"Cuda compilation tools, release 13.0, V13.0.88"
        /*0030*/ 	.string	"Build cuda_13.0.r13.0/compiler.36424714_0"
        /*0030*/ 	.string	"-arch sm_100 -m 64 "



//--------------------- .note.nv.cuinfo           --------------------------
	.section	.note.nv.cuinfo,"",@"SHT_NOTE"
	.sectionflags	@"SHF_NOTE_NV_CUINFO"
        /*0018*/ 	.short	0x0002
        /*001a*/ 	.short	0x0064
        /*001c*/ 	.short	0x0082
	.zero		2


//--------------------- .nv.info                  --------------------------
	.section	.nv.info,"",@"SHT_CUDA_INFO"
	.align	4


	//----- nvinfo : EIATTR_REGCOUNT
	.align		4
        /*0000*/ 	.byte	0x04, 0x2f
        /*0002*/ 	.short	(.L_1 - .L_0)
	.align		4
.L_0:
        /*0004*/ 	.word	index@(_Z19interleavedPairsSumIiLi512EEvPT_S1_i)
        /*0008*/ 	.word	0x00000012


	//----- nvinfo : EIATTR_FRAME_SIZE
	.align		4
.L_1:
        /*000c*/ 	.byte	0x04, 0x11
        /*000e*/ 	.short	(.L_3 - .L_2)
	.align		4
.L_2:
        /*0010*/ 	.word	index@(_Z19interleavedPairsSumIiLi512EEvPT_S1_i)
        /*0014*/ 	.word	0x00000000


	//----- nvinfo : EIATTR_REGCOUNT
	.align		4
.L_3:
        /*0018*/ 	.byte	0x04, 0x2f
        /*001a*/ 	.short	(.L_5 - .L_4)
	.align		4
.L_4:
        /*001c*/ 	.word	index@(_Z19interleavedPairsSumIiLi256EEvPT_S1_i)
        /*0020*/ 	.word	0x00000012


	//----- nvinfo : EIATTR_FRAME_SIZE
	.align		4
.L_5:
        /*0024*/ 	.byte	0x04, 0x11
        /*0026*/ 	.short	(.L_7 - .L_6)
	.align		4
.L_6:
        /*0028*/ 	.word	index@(_Z19interleavedPairsSumIiLi256EEvPT_S1_i)
        /*002c*/ 	.word	0x00000000


	//----- nvinfo : EIATTR_REGCOUNT
	.align		4
.L_7:
        /*0030*/ 	.byte	0x04, 0x2f
        /*0032*/ 	.short	(.L_9 - .L_8)
	.align		4
.L_8:
        /*0034*/ 	.word	index@(_Z19interleavedPairsSumIiLi128EEvPT_S1_i)
        /*0038*/ 	.word	0x00000012


	//----- nvinfo : EIATTR_FRAME_SIZE
	.align		4
.L_9:
        /*003c*/ 	.byte	0x04, 0x11
        /*003e*/ 	.short	(.L_11 - .L_10)
	.align		4
.L_10:
        /*0040*/ 	.word	index@(_Z19interleavedPairsSumIiLi128EEvPT_S1_i)
        /*0044*/ 	.word	0x00000000


	//----- nvinfo : EIATTR_REGCOUNT
	.align		4
.L_11:
        /*0048*/ 	.byte	0x04, 0x2f
        /*004a*/ 	.short	(.L_13 - .L_12)
	.align		4
.L_12:
        /*004c*/ 	.word	index@(_Z19interleavedPairsSumIiLi64EEvPT_S1_i)
        /*0050*/ 	.word	0x00000010


	//----- nvinfo : EIATTR_FRAME_SIZE
	.align		4
.L_13:
        /*0054*/ 	.byte	0x04, 0x11
        /*0056*/ 	.short	(.L_15 - .L_14)
	.align		4
.L_14:
        /*0058*/ 	.word	index@(_Z19interleavedPairsSumIiLi64EEvPT_S1_i)
        /*005c*/ 	.word	0x00000000


	//----- nvinfo : EIATTR_REGCOUNT
	.align		4
.L_15:
        /*0060*/ 	.byte	0x04, 0x2f
        /*0062*/ 	.short	(.L_17 - .L_16)
	.align		4
.L_16:
        /*0064*/ 	.word	index@(_Z19interleavedPairsSumIiLi32EEvPT_S1_i)
        /*0068*/ 	.word	0x00000012


	//----- nvinfo : EIATTR_FRAME_SIZE
	.align		4
.L_17:
        /*006c*/ 	.byte	0x04, 0x11
        /*006e*/ 	.short	(.L_19 - .L_18)
	.align		4
.L_18:
        /*0070*/ 	.word	index@(_Z19interleavedPairsSumIiLi32EEvPT_S1_i)
        /*0074*/ 	.word	0x00000000


	//----- nvinfo : EIATTR_REGCOUNT
	.align		4
.L_19:
        /*0078*/ 	.byte	0x04, 0x2f
        /*007a*/ 	.short	(.L_21 - .L_20)
	.align		4
.L_20:
        /*007c*/ 	.word	index@(_Z19interleavedPairsSumIiLi16EEvPT_S1_i)
        /*0080*/ 	.word	0x00000012


	//----- nvinfo : EIATTR_FRAME_SIZE
	.align		4
.L_21:
        /*0084*/ 	.byte	0x04, 0x11
        /*0086*/ 	.short	(.L_23 - .L_22)
	.align		4
.L_22:
        /*0088*/ 	.word	index@(_Z19interleavedPairsSumIiLi16EEvPT_S1_i)
        /*008c*/ 	.word	0x00000000


	//----- nvinfo : EIATTR_REGCOUNT
	.align		4
.L_23:
        /*0090*/ 	.byte	0x04, 0x2f
        /*0092*/ 	.short	(.L_25 - .L_24)
	.align		4
.L_24:
        /*0094*/ 	.word	index@(_Z19interleavedPairsSumIiLi8EEvPT_S1_i)
        /*0098*/ 	.word	0x00000010


	//----- nvinfo : EIATTR_FRAME_SIZE
	.align		4
.L_25:
        /*009c*/ 	.byte	0x04, 0x11
        /*009e*/ 	.short	(.L_27 - .L_26)
	.align		4
.L_26:
        /*00a0*/ 	.word	index@(_Z19interleavedPairsSumIiLi8EEvPT_S1_i)
        /*00a4*/ 	.word	0x00000000


	//----- nvinfo : EIATTR_REGCOUNT
	.align		4
.L_27:
        /*00a8*/ 	.byte	0x04, 0x2f
        /*00aa*/ 	.short	(.L_29 - .L_28)
	.align		4
.L_28:
        /*00ac*/ 	.word	index@(_Z19interleavedPairsSumIiLi4EEvPT_S1_i)
        /*00b0*/ 	.word	0x0000000e


	//----- nvinfo : EIATTR_FRAME_SIZE
	.align		4
.L_29:
        /*00b4*/ 	.byte	0x04, 0x11
        /*00b6*/ 	.short	(.L_31 - .L_30)
	.align		4
.L_30:
        /*00b8*/ 	.word	index@(_Z19interleavedPairsSumIiLi4EEvPT_S1_i)
        /*00bc*/ 	.word	0x00000000


	//----- nvinfo : EIATTR_REGCOUNT
	.align		4
.L_31:
        /*00c0*/ 	.byte	0x04, 0x2f
        /*00c2*/ 	.short	(.L_33 - .L_32)
	.align		4
.L_32:
        /*00c4*/ 	.word	index@(_Z19interleavedPairsSumIiLi2EEvPT_S1_i)
        /*00c8*/ 	.word	0x0000000c


	//----- nvinfo : EIATTR_FRAME_SIZE
	.align		4
.L_33:
        /*00cc*/ 	.byte	0x04, 0x11
        /*00ce*/ 	.short	(.L_35 - .L_34)
	.align		4
.L_34:
        /*00d0*/ 	.word	index@(_Z19interleavedPairsSumIiLi2EEvPT_S1_i)
        /*00d4*/ 	.word	0x00000000


	//----- nvinfo : EIATTR_REGCOUNT
	.align		4
.L_35:
        /*00d8*/ 	.byte	0x04, 0x2f
        /*00da*/ 	.short	(.L_37 - .L_36)
	.align		4
.L_36:
        /*00dc*/ 	.word	index@(_Z19interleavedPairsSumIiLi1EEvPT_S1_i)
        /*00e0*/ 	.word	0x0000000a


	//----- nvinfo : EIATTR_FRAME_SIZE
	.align		4
.L_37:
        /*00e4*/ 	.byte	0x04, 0x11
        /*00e6*/ 	.short	(.L_39 - .L_38)
	.align		4
.L_38:
        /*00e8*/ 	.word	index@(_Z19interleavedPairsSumIiLi1EEvPT_S1_i)
        /*00ec*/ 	.word	0x00000000


	//----- nvinfo : EIATTR_MIN_STACK_SIZE
	.align		4
.L_39:
        /*00f0*/ 	.byte	0x04, 0x12
        /*00f2*/ 	.short	(.L_41 - .L_40)
	.align		4
.L_40:
        /*00f4*/ 	.word	index@(_Z19interleavedPairsSumIiLi1EEvPT_S1_i)
        /*00f8*/ 	.word	0x00000000


	//----- nvinfo : EIATTR_MIN_STACK_SIZE
	.align		4
.L_41:
        /*00fc*/ 	.byte	0x04, 0x12
        /*00fe*/ 	.short	(.L_43 - .L_42)
	.align		4
.L_42:
        /*0100*/ 	.word	index@(_Z19interleavedPairsSumIiLi2EEvPT_S1_i)
        /*0104*/ 	.word	0x00000000


	//----- nvinfo : EIATTR_MIN_STACK_SIZE
	.align		4
.L_43:
        /*0108*/ 	.byte	0x04, 0x12
        /*010a*/ 	.short	(.L_45 - .L_44)
	.align		4
.L_44:
        /*010c*/ 	.word	index@(_Z19interleavedPairsSumIiLi4EEvPT_S1_i)
        /*0110*/ 	.word	0x00000000


	//----- nvinfo : EIATTR_MIN_STACK_SIZE
	.align		4
.L_45:
        /*0114*/ 	.byte	0x04, 0x12
        /*0116*/ 	.short	(.L_47 - .L_46)
	.align		4
.L_46:
        /*0118*/ 	.word	index@(_Z19interleavedPairsSumIiLi8EEvPT_S1_i)
        /*011c*/ 	.word	0x00000000


	//----- nvinfo : EIATTR_MIN_STACK_SIZE
	.align		4
.L_47:
        /*0120*/ 	.byte	0x04, 0x12
        /*0122*/ 	.short	(.L_49 - .L_48)
	.align		4
.L_48:
        /*0124*/ 	.word	index@(_Z19interleavedPairsSumIiLi16EEvPT_S1_i)
        /*0128*/ 	.word	0x00000000


	//----- nvinfo : EIATTR_MIN_STACK_SIZE
	.align		4
.L_49:
        /*012c*/ 	.byte	0x04, 0x12
        /*012e*/ 	.short	(.L_51 - .L_50)
	.align		4
.L_50:
        /*0130*/ 	.word	index@(_Z19interleavedPairsSumIiLi32EEvPT_S1_i)
        /*0134*/ 	.word	0x00000000


	//----- nvinfo : EIATTR_MIN_STACK_SIZE
	.align		4
.L_51:
        /*0138*/ 	.byte	0x04, 0x12
        /*013a*/ 	.short	(.L_53 - .L_52)
	.align		4
.L_52:
        /*013c*/ 	.word	index@(_Z19interleavedPairsSumIiLi64EEvPT_S1_i)
        /*0140*/ 	.word	0x00000000


	//----- nvinfo : EIATTR_MIN_STACK_SIZE
	.align		4
.L_53:
        /*0144*/ 	.byte	0x04, 0x12
        /*0146*/ 	.short	(.L_55 - .L_54)
	.align		4
.L_54:
        /*0148*/ 	.word	index@(_Z19interleavedPairsSumIiLi128EEvPT_S1_i)
        /*014c*/ 	.word	0x00000000


	//----- nvinfo : EIATTR_MIN_STACK_SIZE
	.align		4
.L_55:
        /*0150*/ 	.byte	0x04, 0x12
        /*0152*/ 	.short	(.L_57 - .L_56)
	.align		4
.L_56:
        /*0154*/ 	.word	index@(_Z19interleavedPairsSumIiLi256EEvPT_S1_i)
        /*0158*/ 	.word	0x00000000


	//----- nvinfo : EIATTR_MIN_STACK_SIZE
	.align		4
.L_57:
        /*015c*/ 	.byte	0x04, 0x12
        /*015e*/ 	.short	(.L_59 - .L_58)
	.align		4
.L_58:
        /*0160*/ 	.word	index@(_Z19interleavedPairsSumIiLi512EEvPT_S1_i)
        /*0164*/ 	.word	0x00000000
.L_59:


//--------------------- .nv.compat                --------------------------
	.section	.nv.compat,"",@"SHT_CUDA_COMPAT_INFO"
	.align	4
        /*0000*/ 	.byte	0x02, 0x09, 0x00, 0x00, 0x02, 0x02, 0x01, 0x00, 0x02, 0x05, 0x05, 0x00, 0x03, 0x07, 0x01, 0x01
        /*0010*/ 	.byte	0x02, 0x03, 0x00, 0x00, 0x02, 0x06, 0x01, 0x00, 0x04, 0x0b, 0x08, 0x00, 0x09, 0x00, 0x00, 0x00
        /*0020*/ 	.byte	0x00, 0x00, 0x00, 0x00


//--------------------- .nv.info._Z19interleavedPairsSumIiLi1EEvPT_S1_i --------------------------
	.section	.nv.info._Z19interleavedPairsSumIiLi1EEvPT_S1_i,"",@"SHT_CUDA_INFO"
	.sectionflags	@""
	.align	4


	//----- nvinfo : EIATTR_CUDA_API_VERSION
	.align		4
        /*0000*/ 	.byte	0x04, 0x37
        /*0002*/ 	.short	(.L_61 - .L_60)
.L_60:
        /*0004*/ 	.word	0x00000082


	//----- nvinfo : EIATTR_KPARAM_INFO
	.align		4
.L_61:
        /*0008*/ 	.byte	0x04, 0x17
        /*000a*/ 	.short	(.L_63 - .L_62)
.L_62:
        /*000c*/ 	.word	0x00000000
        /*0010*/ 	.short	0x0002
        /*0012*/ 	.short	0x0010
        /*0014*/ 	.byte	0x00, 0xf0, 0x11, 0x00


	//----- nvinfo : EIATTR_KPARAM_INFO
	.align		4
.L_63:
        /*0018*/ 	.byte	0x04, 0x17
        /*001a*/ 	.short	(.L_65 - .L_64)
.L_64:
        /*001c*/ 	.word	0x00000000
        /*0020*/ 	.short	0x0001
        /*0022*/ 	.short	0x0008
        /*0024*/ 	.byte	0x00, 0xf5, 0x21, 0x00


	//----- nvinfo : EIATTR_KPARAM_INFO
	.align		4
.L_65:
        /*0028*/ 	.byte	0x04, 0x17
        /*002a*/ 	.short	(.L_67 - .L_66)
.L_66:
        /*002c*/ 	.word	0x00000000
        /*0030*/ 	.short	0x0000
        /*0032*/ 	.short	0x0000
        /*0034*/ 	.byte	0x00, 0xf5, 0x21, 0x00


	//----- nvinfo : EIATTR_SPARSE_MMA_MASK
	.align		4
.L_67:
        /*0038*/ 	.byte	0x03, 0x50
        /*003a*/ 	.short	0x0000


	//----- nvinfo : EIATTR_MAXREG_COUNT
	.align		4
        /*003c*/ 	.byte	0x03, 0x1b
        /*003e*/ 	.short	0x00ff


	//----- nvinfo : EIATTR_MERCURY_ISA_VERSION
	.align		4
        /*0040*/ 	.byte	0x03, 0x5f
        /*0042*/ 	.short	0x0101


	//----- nvinfo : EIATTR_VRC_CTA_INIT_COUNT
	.align		4
        /*0044*/ 	.byte	0x02, 0x4a
	.zero		1
	.zero		1


	//----- nvinfo : EIATTR_EXIT_INSTR_OFFSETS
	.align		4
        /*0048*/ 	.byte	0x04, 0x1c
        /*004a*/ 	.short	(.L_69 - .L_68)


	//   ....[0]....
.L_68:
        /*004c*/ 	.word	0x000000a0


	//   ....[1]....
        /*0050*/ 	.word	0x00000110


	//----- nvinfo : EIATTR_CBANK_PARAM_SIZE
	.align		4
.L_69:
        /*0054*/ 	.byte	0x03, 0x19
        /*0056*/ 	.short	0x0014


	//----- nvinfo : EIATTR_PARAM_CBANK
	.align		4
        /*0058*/ 	.byte	0x04, 0x0a
        /*005a*/ 	.short	(.L_71 - .L_70)
	.align		4
.L_70:
        /*005c*/ 	.word	index@(.nv.constant0._Z19interleavedPairsSumIiLi1EEvPT_S1_i)
        /*0060*/ 	.short	0x0380
        /*0062*/ 	.short	0x0014


	//----- nvinfo : EIATTR_SW_WAR
	.align		4
.L_71:
        /*0064*/ 	.byte	0x04, 0x36
        /*0066*/ 	.short	(.L_73 - .L_72)
.L_72:
        /*0068*/ 	.word	0x00000008
.L_73:


//--------------------- .nv.info._Z19interleavedPairsSumIiLi2EEvPT_S1_i --------------------------
	.section	.nv.info._Z19interleavedPairsSumIiLi2EEvPT_S1_i,"",@"SHT_CUDA_INFO"
	.sectionflags	@""
	.align	4


	//----- nvinfo : EIATTR_CUDA_API_VERSION
	.align		4
        /*0000*/ 	.byte	0x04, 0x37
        /*0002*/ 	.short	(.L_75 - .L_74)
.L_74:
        /*0004*/ 	.word	0x00000082


	//----- nvinfo : EIATTR_KPARAM_INFO
	.align		4
.L_75:
        /*0008*/ 	.byte	0x04, 0x17
        /*000a*/ 	.short	(.L_77 - .L_76)
.L_76:
        /*000c*/ 	.word	0x00000000
        /*0010*/ 	.short	0x0002
        /*0012*/ 	.short	0x0010
        /*0014*/ 	.byte	0x00, 0xf0, 0x11, 0x00


	//----- nvinfo : EIATTR_KPARAM_INFO
	.align		4
.L_77:
        /*0018*/ 	.byte	0x04, 0x17
        /*001a*/ 	.short	(.L_79 - .L_78)
.L_78:
        /*001c*/ 	.word	0x00000000
        /*0020*/ 	.short	0x0001
        /*0022*/ 	.short	0x0008
        /*0024*/ 	.byte	0x00, 0xf5, 0x21, 0x00


	//----- nvinfo : EIATTR_KPARAM_INFO
	.align		4
.L_79:
        /*0028*/ 	.byte	0x04, 0x17
        /*002a*/ 	.short	(.L_81 - .L_80)
.L_80:
        /*002c*/ 	.word	0x00000000
        /*0030*/ 	.short	0x0000
        /*0032*/ 	.short	0x0000
        /*0034*/ 	.byte	0x00, 0xf5, 0x21, 0x00


	//----- nvinfo : EIATTR_SPARSE_MMA_MASK
	.align		4
.L_81:
        /*0038*/ 	.byte	0x03, 0x50
        /*003a*/ 	.short	0x0000


	//----- nvinfo : EIATTR_MAXREG_COUNT
	.align		4
        /*003c*/ 	.byte	0x03, 0x1b
        /*003e*/ 	.short	0x00ff


	//----- nvinfo : EIATTR_MERCURY_ISA_VERSION
	.align		4
        /*0040*/ 	.byte	0x03, 0x5f
        /*0042*/ 	.short	0x0101


	//----- nvinfo : EIATTR_VRC_CTA_INIT_COUNT
	.align		4
        /*0044*/ 	.byte	0x02, 0x4a
	.zero		1
	.zero		1


	//----- nvinfo : EIATTR_EXIT_INSTR_OFFSETS
	.align		4
        /*0048*/ 	.byte	0x04, 0x1c
        /*004a*/ 	.short	(.L_83 - .L_82)


	//   ....[0]....
.L_82:
        /*004c*/ 	.word	0x000000a0


	//   ....[1]....
        /*0050*/ 	.word	0x00000130


	//   ....[2]....
        /*0054*/ 	.word	0x00000180


	//----- nvinfo : EIATTR_CBANK_PARAM_SIZE
	.align		4
.L_83:
        /*0058*/ 	.byte	0x03, 0x19
        /*005a*/ 	.short	0x0014


	//----- nvinfo : EIATTR_PARAM_CBANK
	.align		4
        /*005c*/ 	.byte	0x04, 0x0a
        /*005e*/ 	.short	(.L_85 - .L_84)
	.align		4
.L_84:
        /*0060*/ 	.word	index@(.nv.constant0._Z19interleavedPairsSumIiLi2EEvPT_S1_i)
        /*0064*/ 	.short	0x0380
        /*0066*/ 	.short	0x0014


	//----- nvinfo : EIATTR_SW_WAR
	.align		4
.L_85:
        /*0068*/ 	.byte	0x04, 0x36
        /*006a*/ 	.short	(.L_87 - .L_86)
.L_86:
        /*006c*/ 	.word	0x00000008
.L_87:


//--------------------- .nv.info._Z19interleavedPairsSumIiLi4EEvPT_S1_i --------------------------
	.section	.nv.info._Z19interleavedPairsSumIiLi4EEvPT_S1_i,"",@"SHT_CUDA_INFO"
	.sectionflags	@""
	.align	4


	//----- nvinfo : EIATTR_CUDA_API_VERSION
	.align		4
        /*0000*/ 	.byte	0x04, 0x37
        /*0002*/ 	.short	(.L_89 - .L_88)
.L_88:
        /*0004*/ 	.word	0x00000082


	//----- nvinfo : EIATTR_KPARAM_INFO
	.align		4
.L_89:
        /*0008*/ 	.byte	0x04, 0x17
        /*000a*/ 	.short	(.L_91 - .L_90)
.L_90:
        /*000c*/ 	.word	0x00000000
        /*0010*/ 	.short	0x0002
        /*0012*/ 	.short	0x0010
        /*0014*/ 	.byte	0x00, 0xf0, 0x11, 0x00


	//----- nvinfo : EIATTR_KPARAM_INFO
	.align		4
.L_91:
        /*0018*/ 	.byte	0x04, 0x17
        /*001a*/ 	.short	(.L_93 - .L_92)
.L_92:
        /*001c*/ 	.word	0x00000000
        /*0020*/ 	.short	0x0001
        /*0022*/ 	.short	0x0008
        /*0024*/ 	.byte	0x00, 0xf5, 0x21, 0x00


	//----- nvinfo : EIATTR_KPARAM_INFO
	.align		4
.L_93:
        /*0028*/ 	.byte	0x04, 0x17
        /*002a*/ 	.short	(.L_95 - .L_94)
.L_94:
        /*002c*/ 	.word	0x00000000
        /*0030*/ 	.short	0x0000
        /*0032*/ 	.short	0x0000
        /*0034*/ 	.byte	0x00, 0xf5, 0x21, 0x00


	//----- nvinfo : EIATTR_SPARSE_MMA_MASK
	.align		4
.L_95:
        /*0038*/ 	.byte	0x03, 0x50
        /*003a*/ 	.short	0x0000


	//----- nvinfo : EIATTR_MAXREG_COUNT
	.align		4
        /*003c*/ 	.byte	0x03, 0x1b
        /*003e*/ 	.short	0x00ff


	//----- nvinfo : EIATTR_MERCURY_ISA_VERSION
	.align		4
        /*0040*/ 	.byte	0x03, 0x5f
        /*0042*/ 	.short	0x0101


	//----- nvinfo : EIATTR_VRC_CTA_INIT_COUNT
	.align		4
        /*0044*/ 	.byte	0x02, 0x4a
	.zero		1
	.zero		1


	//----- nvinfo : EIATTR_EXIT_INSTR_OFFSETS
	.align		4
        /*0048*/ 	.byte	0x04, 0x1c
        /*004a*/ 	.short	(.L_97 - .L_96)


	//   ....[0]....
.L_96:
        /*004c*/ 	.word	0x000000a0


	//   ....[1]....
        /*0050*/ 	.word	0x00000170


	//   ....[2]....
        /*0054*/ 	.word	0x000001c0


	//----- nvinfo : EIATTR_CBANK_PARAM_SIZE
	.align		4
.L_97:
        /*0058*/ 	.byte	0x03, 0x19
        /*005a*/ 	.short	0x0014


	//----- nvinfo : EIATTR_PARAM_CBANK
	.align		4
        /*005c*/ 	.byte	0x04, 0x0a
        /*005e*/ 	.short	(.L_99 - .L_98)
	.align		4
.L_98:
        /*0060*/ 	.word	index@(.nv.constant0._Z19interleavedPairsSumIiLi4EEvPT_S1_i)
        /*0064*/ 	.short	0x0380
        /*0066*/ 	.short	0x0014


	//----- nvinfo : EIATTR_SW_WAR
	.align		4
.L_99:
        /*0068*/ 	.byte	0x04, 0x36
        /*006a*/ 	.short	(.L_101 - .L_100)
.L_100:
        /*006c*/ 	.word	0x00000008
.L_101:


//--------------------- .nv.info._Z19interleavedPairsSumIiLi8EEvPT_S1_i --------------------------
	.section	.nv.info._Z19interleavedPairsSumIiLi8EEvPT_S1_i,"",@"SHT_CUDA_INFO"
	.sectionflags	@""
	.align	4


	//----- nvinfo : EIATTR_CUDA_API_VERSION
	.align		4
        /*0000*/ 	.byte	0x04, 0x37
        /*0002*/ 	.short	(.L_103 - .L_102)
.L_102:
        /*0004*/ 	.word	0x00000082


	//----- nvinfo : EIATTR_KPARAM_INFO
	.align		4
.L_103:
        /*0008*/ 	.byte	0x04, 0x17
        /*000a*/ 	.short	(.L_105 - .L_104)
.L_104:
        /*000c*/ 	.word	0x00000000
        /*0010*/ 	.short	0x0002
        /*0012*/ 	.short	0x0010
        /*0014*/ 	.byte	0x00, 0xf0, 0x11, 0x00


	//----- nvinfo : EIATTR_KPARAM_INFO
	.align		4
.L_105:
        /*0018*/ 	.byte	0x04, 0x17
        /*001a*/ 	.short	(.L_107 - .L_106)
.L_106:
        /*001c*/ 	.word	0x00000000
        /*0020*/ 	.short	0x0001
        /*0022*/ 	.short	0x0008
        /*0024*/ 	.byte	0x00, 0xf5, 0x21, 0x00


	//----- nvinfo : EIATTR_KPARAM_INFO
	.align		4
.L_107:
        /*0028*/ 	.byte	0x04, 0x17
        /*002a*/ 	.short	(.L_109 - .L_108)
.L_108:
        /*002c*/ 	.word	0x00000000
        /*0030*/ 	.short	0x0000
        /*0032*/ 	.short	0x0000
        /*0034*/ 	.byte	0x00, 0xf5, 0x21, 0x00


	//----- nvinfo : EIATTR_SPARSE_MMA_MASK
	.align		4
.L_109:
        /*0038*/ 	.byte	0x03, 0x50
        /*003a*/ 	.short	0x0000


	//----- nvinfo : EIATTR_MAXREG_COUNT
	.align		4
        /*003c*/ 	.byte	0x03, 0x1b
        /*003e*/ 	.short	0x00ff


	//----- nvinfo : EIATTR_MERCURY_ISA_VERSION
	.align		4
        /*0040*/ 	.byte	0x03, 0x5f
        /*0042*/ 	.short	0x0101


	//----- nvinfo : EIATTR_VRC_CTA_INIT_COUNT
	.align		4
        /*0044*/ 	.byte	0x02, 0x4a
	.zero		1
	.zero		1


	//----- nvinfo : EIATTR_EXIT_INSTR_OFFSETS
	.align		4
        /*0048*/ 	.byte	0x04, 0x1c
        /*004a*/ 	.short	(.L_111 - .L_110)


	//   ....[0]....
.L_110:
        /*004c*/ 	.word	0x000000a0


	//   ....[1]....
        /*0050*/ 	.word	0x000001b0


	//   ....[2]....
        /*0054*/ 	.word	0x00000200


	//----- nvinfo : EIATTR_CBANK_PARAM_SIZE
	.align		4
.L_111:
        /*0058*/ 	.byte	0x03, 0x19
        /*005a*/ 	.short	0x0014


	//----- nvinfo : EIATTR_PARAM_CBANK
	.align		4
        /*005c*/ 	.byte	0x04, 0x0a
        /*005e*/ 	.short	(.L_113 - .L_112)
	.align		4
.L_112:
        /*0060*/ 	.word	index@(.nv.constant0._Z19interleavedPairsSumIiLi8EEvPT_S1_i)
        /*0064*/ 	.short	0x0380
        /*0066*/ 	.short	0x0014


	//----- nvinfo : EIATTR_SW_WAR
	.align		4
.L_113:
        /*0068*/ 	.byte	0x04, 0x36
        /*006a*/ 	.short	(.L_115 - .L_114)
.L_114:
        /*006c*/ 	.word	0x00000008
.L_115:


//--------------------- .nv.info._Z19interleavedPairsSumIiLi16EEvPT_S1_i --------------------------
	.section	.nv.info._Z19interleavedPairsSumIiLi16EEvPT_S1_i,"",@"SHT_CUDA_INFO"
	.sectionflags	@""
	.align	4


	//----- nvinfo : EIATTR_CUDA_API_VERSION
	.align		4
        /*0000*/ 	.byte	0x04, 0x37
        /*0002*/ 	.short	(.L_117 - .L_116)
.L_116:
        /*0004*/ 	.word	0x00000082


	//----- nvinfo : EIATTR_KPARAM_INFO
	.align		4
.L_117:
        /*0008*/ 	.byte	0x04, 0x17
        /*000a*/ 	.short	(.L_119 - .L_118)
.L_118:
        /*000c*/ 	.word	0x00000000
        /*0010*/ 	.short	0x0002
        /*0012*/ 	.short	0x0010
        /*0014*/ 	.byte	0x00, 0xf0, 0x11, 0x00


	//----- nvinfo : EIATTR_KPARAM_INFO
	.align		4
.L_119:
        /*0018*/ 	.byte	0x04, 0x17
        /*001a*/ 	.short	(.L_121 - .L_120)
.L_120:
        /*001c*/ 	.word	0x00000000
        /*0020*/ 	.short	0x0001
        /*0022*/ 	.short	0x0008
        /*0024*/ 	.byte	0x00, 0xf5, 0x21, 0x00


	//----- nvinfo : EIATTR_KPARAM_INFO
	.align		4
.L_121:
        /*0028*/ 	.byte	0x04, 0x17
        /*002a*/ 	.short	(.L_123 - .L_122)
.L_122:
        /*002c*/ 	.word	0x00000000
        /*0030*/ 	.short	0x0000
        /*0032*/ 	.short	0x0000
        /*0034*/ 	.byte	0x00, 0xf5, 0x21, 0x00


	//----- nvinfo : EIATTR_SPARSE_MMA_MASK
	.align		4
.L_123:
        /*0038*/ 	.byte	0x03, 0x50
        /*003a*/ 	.short	0x0000


	//----- nvinfo : EIATTR_MAXREG_COUNT
	.align		4
        /*003c*/ 	.byte	0x03, 0x1b
        /*003e*/ 	.short	0x00ff


	//----- nvinfo : EIATTR_MERCURY_ISA_VERSION
	.align		4
        /*0040*/ 	.byte	0x03, 0x5f
        /*0042*/ 	.short	0x0101


	//----- nvinfo : EIATTR_VRC_CTA_INIT_COUNT
	.align		4
        /*0044*/ 	.byte	0x02, 0x4a
	.zero		1
	.zero		1


	//----- nvinfo : EIATTR_EXIT_INSTR_OFFSETS
	.align		4
        /*0048*/ 	.byte	0x04, 0x1c
        /*004a*/ 	.short	(.L_125 - .L_124)


	//   ....[0]....
.L_124:
        /*004c*/ 	.word	0x000000a0


	//   ....[1]....
        /*0050*/ 	.word	0x000001f0


	//   ....[2]....
        /*0054*/ 	.word	0x00000240


	//----- nvinfo : EIATTR_CBANK_PARAM_SIZE
	.align		4
.L_125:
        /*0058*/ 	.byte	0x03, 0x19
        /*005a*/ 	.short	0x0014


	//----- nvinfo : EIATTR_PARAM_CBANK
	.align		4
        /*005c*/ 	.byte	0x04, 0x0a
        /*005e*/ 	.short	(.L_127 - .L_126)
	.align		4
.L_126:
        /*0060*/ 	.word	index@(.nv.constant0._Z19interleavedPairsSumIiLi16EEvPT_S1_i)
        /*0064*/ 	.short	0x0380
        /*0066*/ 	.short	0x0014


	//----- nvinfo : EIATTR_SW_WAR
	.align		4
.L_127:
        /*0068*/ 	.byte	0x04, 0x36
        /*006a*/ 	.short	(.L_129 - .L_128)
.L_128:
        /*006c*/ 	.word	0x00000008
.L_129:


//--------------------- .nv.info._Z19interleavedPairsSumIiLi32EEvPT_S1_i --------------------------
	.section	.nv.info._Z19interleavedPairsSumIiLi32EEvPT_S1_i,"",@"SHT_CUDA_INFO"
	.sectionflags	@""
	.align	4


	//----- nvinfo : EIATTR_CUDA_API_VERSION
	.align		4
        /*0000*/ 	.byte	0x04, 0x37
        /*0002*/ 	.short	(.L_131 - .L_130)
.L_130:
        /*0004*/ 	.word	0x00000082


	//----- nvinfo : EIATTR_KPARAM_INFO
	.align		4
.L_131:
        /*0008*/ 	.byte	0x04, 0x17
        /*000a*/ 	.short	(.L_133 - .L_132)
.L_132:
        /*000c*/ 	.word	0x00000000
        /*0010*/ 	.short	0x0002
        /*0012*/ 	.short	0x0010
        /*0014*/ 	.byte	0x00, 0xf0, 0x11, 0x00


	//----- nvinfo : EIATTR_KPARAM_INFO
	.align		4
.L_133:
        /*0018*/ 	.byte	0x04, 0x17
        /*001a*/ 	.short	(.L_135 - .L_134)
.L_134:
        /*001c*/ 	.word	0x00000000
        /*0020*/ 	.short	0x0001
        /*0022*/ 	.short	0x0008
        /*0024*/ 	.byte	0x00, 0xf5, 0x21, 0x00


	//----- nvinfo : EIATTR_KPARAM_INFO
	.align		4
.L_135:
        /*0028*/ 	.byte	0x04, 0x17
        /*002a*/ 	.short	(.L_137 - .L_136)
.L_136:
        /*002c*/ 	.word	0x00000000
        /*0030*/ 	.short	0x0000
        /*0032*/ 	.short	0x0000
        /*0034*/ 	.byte	0x00, 0xf5, 0x21, 0x00


	//----- nvinfo : EIATTR_SPARSE_MMA_MASK
	.align		4
.L_137:
        /*0038*/ 	.byte	0x03, 0x50
        /*003a*/ 	.short	0x0000


	//----- nvinfo : EIATTR_MAXREG_COUNT
	.align		4
        /*003c*/ 	.byte	0x03, 0x1b
        /*003e*/ 	.short	0x00ff


	//----- nvinfo : EIATTR_MERCURY_ISA_VERSION
	.align		4
        /*0040*/ 	.byte	0x03, 0x5f
        /*0042*/ 	.short	0x0101


	//----- nvinfo : EIATTR_VRC_CTA_INIT_COUNT
	.align		4
        /*0044*/ 	.byte	0x02, 0x4a
	.zero		1
	.zero		1


	//----- nvinfo : EIATTR_EXIT_INSTR_OFFSETS
	.align		4
        /*0048*/ 	.byte	0x04, 0x1c
        /*004a*/ 	.short	(.L_139 - .L_138)


	//   ....[0]....
.L_138:
        /*004c*/ 	.word	0x000000a0


	//   ....[1]....
        /*0050*/ 	.word	0x00000230


	//   ....[2]....
        /*0054*/ 	.word	0x00000280


	//----- nvinfo : EIATTR_CBANK_PARAM_SIZE
	.align		4
.L_139:
        /*0058*/ 	.byte	0x03, 0x19
        /*005a*/ 	.short	0x0014


	//----- nvinfo : EIATTR_PARAM_CBANK
	.align		4
        /*005c*/ 	.byte	0x04, 0x0a
        /*005e*/ 	.short	(.L_141 - .L_140)
	.align		4
.L_140:
        /*0060*/ 	.word	index@(.nv.constant0._Z19interleavedPairsSumIiLi32EEvPT_S1_i)
        /*0064*/ 	.short	0x0380
        /*0066*/ 	.short	0x0014


	//----- nvinfo : EIATTR_SW_WAR
	.align		4
.L_141:
        /*0068*/ 	.byte	0x04, 0x36
        /*006a*/ 	.short	(.L_143 - .L_142)
.L_142:
        /*006c*/ 	.word	0x00000008
.L_143:


//--------------------- .nv.info._Z19interleavedPairsSumIiLi64EEvPT_S1_i --------------------------
	.section	.nv.info._Z19interleavedPairsSumIiLi64EEvPT_S1_i,"",@"SHT_CUDA_INFO"
	.sectionflags	@""
	.align	4


	//----- nvinfo : EIATTR_CUDA_API_VERSION
	.align		4
        /*0000*/ 	.byte	0x04, 0x37
        /*0002*/ 	.short	(.L_145 - .L_144)
.L_144:
        /*0004*/ 	.word	0x00000082


	//----- nvinfo : EIATTR_KPARAM_INFO
	.align		4
.L_145:
        /*0008*/ 	.byte	0x04, 0x17
        /*000a*/ 	.short	(.L_147 - .L_146)
.L_146:
        /*000c*/ 	.word	0x00000000
        /*0010*/ 	.short	0x0002
        /*0012*/ 	.short	0x0010
        /*0014*/ 	.byte	0x00, 0xf0, 0x11, 0x00


	//----- nvinfo : EIATTR_KPARAM_INFO
	.align		4
.L_147:
        /*0018*/ 	.byte	0x04, 0x17
        /*001a*/ 	.short	(.L_149 - .L_148)
.L_148:
        /*001c*/ 	.word	0x00000000
        /*0020*/ 	.short	0x0001
        /*0022*/ 	.short	0x0008
        /*0024*/ 	.byte	0x00, 0xf5, 0x21, 0x00


	//----- nvinfo : EIATTR_KPARAM_INFO
	.align		4
.L_149:
        /*0028*/ 	.byte	0x04, 0x17
        /*002a*/ 	.short	(.L_151 - .L_150)
.L_150:
        /*002c*/ 	.word	0x00000000
        /*0030*/ 	.short	0x0000
        /*0032*/ 	.short	0x0000
        /*0034*/ 	.byte	0x00, 0xf5, 0x21, 0x00


	//----- nvinfo : EIATTR_SPARSE_MMA_MASK
	.align		4
.L_151:
        /*0038*/ 	.byte	0x03, 0x50
        /*003a*/ 	.short	0x0000


	//----- nvinfo : EIATTR_MAXREG_COUNT
	.align		4
        /*003c*/ 	.byte	0x03, 0x1b
        /*003e*/ 	.short	0x00ff


	//----- nvinfo : EIATTR_MERCURY_ISA_VERSION
	.align		4
        /*0040*/ 	.byte	0x03, 0x5f
        /*0042*/ 	.short	0x0101


	//----- nvinfo : EIATTR_VRC_CTA_INIT_COUNT
	.align		4
        /*0044*/ 	.byte	0x02, 0x4a
	.zero		1
	.zero		1


	//----- nvinfo : EIATTR_EXIT_INSTR_OFFSETS
	.align		4
        /*0048*/ 	.byte	0x04, 0x1c
        /*004a*/ 	.short	(.L_153 - .L_152)


	//   ....[0]....
.L_152:
        /*004c*/ 	.word	0x000000a0


	//   ....[1]....
        /*0050*/ 	.word	0x00000270


	//   ....[2]....
        /*0054*/ 	.word	0x000002c0


	//----- nvinfo : EIATTR_CBANK_PARAM_SIZE
	.align		4
.L_153:
        /*0058*/ 	.byte	0x03, 0x19
        /*005a*/ 	.short	0x0014


	//----- nvinfo : EIATTR_PARAM_CBANK
	.align		4
        /*005c*/ 	.byte	0x04, 0x0a
        /*005e*/ 	.short	(.L_155 - .L_154)
	.align		4
.L_154:
        /*0060*/ 	.word	index@(.nv.constant0._Z19interleavedPairsSumIiLi64EEvPT_S1_i)
        /*0064*/ 	.short	0x0380
        /*0066*/ 	.short	0x0014


	//----- nvinfo : EIATTR_SW_WAR
	.align		4
.L_155:
        /*0068*/ 	.byte	0x04, 0x36
        /*006a*/ 	.short	(.L_157 - .L_156)
.L_156:
        /*006c*/ 	.word	0x00000008
.L_157:


//--------------------- .nv.info._Z19interleavedPairsSumIiLi128EEvPT_S1_i --------------------------
	.section	.nv.info._Z19interleavedPairsSumIiLi128EEvPT_S1_i,"",@"SHT_CUDA_INFO"
	.sectionflags	@""
	.align	4


	//----- nvinfo : EIATTR_CUDA_API_VERSION
	.align		4
        /*0000*/ 	.byte	0x04, 0x37
        /*0002*/ 	.short	(.L_159 - .L_158)
.L_158:
        /*0004*/ 	.word	0x00000082


	//----- nvinfo : EIATTR_KPARAM_INFO
	.align		4
.L_159:
        /*0008*/ 	.byte	0x04, 0x17
        /*000a*/ 	.short	(.L_161 - .L_160)
.L_160:
        /*000c*/ 	.word	0x00000000
        /*0010*/ 	.short	0x0002
        /*0012*/ 	.short	0x0010
        /*0014*/ 	.byte	0x00, 0xf0, 0x11, 0x00


	//----- nvinfo : EIATTR_KPARAM_INFO
	.align		4
.L_161:
        /*0018*/ 	.byte	0x04, 0x17
        /*001a*/ 	.short	(.L_163 - .L_162)
.L_162:
        /*001c*/ 	.word	0x00000000
        /*0020*/ 	.short	0x0001
        /*0022*/ 	.short	0x0008
        /*0024*/ 	.byte	0x00, 0xf5, 0x21, 0x00


	//----- nvinfo : EIATTR_KPARAM_INFO
	.align		4
.L_163:
        /*0028*/ 	.byte	0x04, 0x17
        /*002a*/ 	.short	(.L_165 - .L_164)
.L_164:
        /*002c*/ 	.word	0x00000000
        /*0030*/ 	.short	0x0000
        /*0032*/ 	.short	0x0000
        /*0034*/ 	.byte	0x00, 0xf5, 0x21, 0x00


	//----- nvinfo : EIATTR_SPARSE_MMA_MASK
	.align		4
.L_165:
        /*0038*/ 	.byte	0x03, 0x50
        /*003a*/ 	.short	0x0000


	//----- nvinfo : EIATTR_MAXREG_COUNT
	.align		4
        /*003c*/ 	.byte	0x03, 0x1b
        /*003e*/ 	.short	0x00ff


	//----- nvinfo : EIATTR_NUM_BARRIERS
	.align		4
        /*0040*/ 	.byte	0x02, 0x4c
        /*0042*/ 	.byte	0x01
	.zero		1


	//----- nvinfo : EIATTR_MERCURY_ISA_VERSION
	.align		4
        /*0044*/ 	.byte	0x03, 0x5f
        /*0046*/ 	.short	0x0101


	//----- nvinfo : EIATTR_VRC_CTA_INIT_COUNT
	.align		4
        /*0048*/ 	.byte	0x02, 0x4a
	.zero		1
	.zero		1


	//----- nvinfo : EIATTR_EXIT_INSTR_OFFSETS
	.align		4
        /*004c*/ 	.byte	0x04, 0x1c
        /*004e*/ 	.short	(.L_167 - .L_166)


	//   ....[0]....
.L_166:
        /*0050*/ 	.word	0x00000090


	//   ....[1]....
        /*0054*/ 	.word	0x00000170


	//   ....[2]....
        /*0058*/ 	.word	0x00000310


	//   ....[3]....
        /*005c*/ 	.word	0x00000360


	//----- nvinfo : EIATTR_CRS_STACK_SIZE
	.align		4
.L_167:
        /*0060*/ 	.byte	0x04, 0x1e
        /*0062*/ 	.short	(.L_169 - .L_168)
.L_168:
        /*0064*/ 	.word	0x00000000


	//----- nvinfo : EIATTR_CBANK_PARAM_SIZE
	.align		4
.L_169:
        /*0068*/ 	.byte	0x03, 0x19
        /*006a*/ 	.short	0x0014


	//----- nvinfo : EIATTR_PARAM_CBANK
	.align		4
        /*006c*/ 	.byte	0x04, 0x0a
        /*006e*/ 	.short	(.L_171 - .L_170)
	.align		4
.L_170:
        /*0070*/ 	.word	index@(.nv.constant0._Z19interleavedPairsSumIiLi128EEvPT_S1_i)
        /*0074*/ 	.short	0x0380
        /*0076*/ 	.short	0x0014


	//----- nvinfo : EIATTR_SW_WAR
	.align		4
.L_171:
        /*0078*/ 	.byte	0x04, 0x36
        /*007a*/ 	.short	(.L_173 - .L_172)
.L_172:
        /*007c*/ 	.word	0x00000008
.L_173:


//--------------------- .nv.info._Z19interleavedPairsSumIiLi256EEvPT_S1_i --------------------------
	.section	.nv.info._Z19interleavedPairsSumIiLi256EEvPT_S1_i,"",@"SHT_CUDA_INFO"
	.sectionflags	@""
	.align	4


	//----- nvinfo : EIATTR_CUDA_API_VERSION
	.align		4
        /*0000*/ 	.byte	0x04, 0x37
        /*0002*/ 	.short	(.L_175 - .L_174)
.L_174:
        /*0004*/ 	.word	0x00000082


	//----- nvinfo : EIATTR_KPARAM_INFO
	.align		4
.L_175:
        /*0008*/ 	.byte	0x04, 0x17
        /*000a*/ 	.short	(.L_177 - .L_176)
.L_176:
        /*000c*/ 	.word	0x00000000
        /*0010*/ 	.short	0x0002
        /*0012*/ 	.short	0x0010
        /*0014*/ 	.byte	0x00, 0xf0, 0x11, 0x00


	//----- nvinfo : EIATTR_KPARAM_INFO
	.align		4
.L_177:
        /*0018*/ 	.byte	0x04, 0x17
        /*001a*/ 	.short	(.L_179 - .L_178)
.L_178:
        /*001c*/ 	.word	0x00000000
        /*0020*/ 	.short	0x0001
        /*0022*/ 	.short	0x0008
        /*0024*/ 	.byte	0x00, 0xf5, 0x21, 0x00


	//----- nvinfo : EIATTR_KPARAM_INFO
	.align		4
.L_179:
        /*0028*/ 	.byte	0x04, 0x17
        /*002a*/ 	.short	(.L_181 - .L_180)
.L_180:
        /*002c*/ 	.word	0x00000000
        /*0030*/ 	.short	0x0000
        /*0032*/ 	.short	0x0000
        /*0034*/ 	.byte	0x00, 0xf5, 0x21, 0x00


	//----- nvinfo : EIATTR_SPARSE_MMA_MASK
	.align		4
.L_181:
        /*0038*/ 	.byte	0x03, 0x50
        /*003a*/ 	.short	0x0000


	//----- nvinfo : EIATTR_MAXREG_COUNT
	.align		4
        /*003c*/ 	.byte	0x03, 0x1b
        /*003e*/ 	.short	0x00ff


	//----- nvinfo : EIATTR_NUM_BARRIERS
	.align		4
        /*0040*/ 	.byte	0x02, 0x4c
        /*0042*/ 	.byte	0x01
	.zero		1


	//----- nvinfo : EIATTR_MERCURY_ISA_VERSION
	.align		4
        /*0044*/ 	.byte	0x03, 0x5f
        /*0046*/ 	.short	0x0101


	//----- nvinfo : EIATTR_VRC_CTA_INIT_COUNT
	.align		4
        /*0048*/ 	.byte	0x02, 0x4a
	.zero		1
	.zero		1


	//----- nvinfo : EIATTR_EXIT_INSTR_OFFSETS
	.align		4
        /*004c*/ 	.byte	0x04, 0x1c
        /*004e*/ 	.short	(.L_183 - .L_182)


	//   ....[0]....
.L_182:
        /*0050*/ 	.word	0x00000090


	//   ....[1]....
        /*0054*/ 	.word	0x00000200


	//   ....[2]....
        /*0058*/ 	.word	0x000003a0


	//   ....[3]....
        /*005c*/ 	.word	0x000003f0


	//----- nvinfo : EIATTR_CRS_STACK_SIZE
	.align		4
.L_183:
        /*0060*/ 	.byte	0x04, 0x1e
        /*0062*/ 	.short	(.L_185 - .L_184)
.L_184:
        /*0064*/ 	.word	0x00000000


	//----- nvinfo : EIATTR_CBANK_PARAM_SIZE
	.align		4
.L_185:
        /*0068*/ 	.byte	0x03, 0x19
        /*006a*/ 	.short	0x0014


	//----- nvinfo : EIATTR_PARAM_CBANK
	.align		4
        /*006c*/ 	.byte	0x04, 0x0a
        /*006e*/ 	.short	(.L_187 - .L_186)
	.align		4
.L_186:
        /*0070*/ 	.word	index@(.nv.constant0._Z19interleavedPairsSumIiLi256EEvPT_S1_i)
        /*0074*/ 	.short	0x0380
        /*0076*/ 	.short	0x0014


	//----- nvinfo : EIATTR_SW_WAR
	.align		4
.L_187:
        /*0078*/ 	.byte	0x04, 0x36
        /*007a*/ 	.short	(.L_189 - .L_188)
.L_188:
        /*007c*/ 	.word	0x00000008
.L_189:


//--------------------- .nv.info._Z19interleavedPairsSumIiLi512EEvPT_S1_i --------------------------
	.section	.nv.info._Z19interleavedPairsSumIiLi512EEvPT_S1_i,"",@"SHT_CUDA_INFO"
	.sectionflags	@""
	.align	4


	//----- nvinfo : EIATTR_CUDA_API_VERSION
	.align		4
        /*0000*/ 	.byte	0x04, 0x37
        /*0002*/ 	.short	(.L_191 - .L_190)
.L_190:
        /*0004*/ 	.word	0x00000082


	//----- nvinfo : EIATTR_KPARAM_INFO
	.align		4
.L_191:
        /*0008*/ 	.byte	0x04, 0x17
        /*000a*/ 	.short	(.L_193 - .L_192)
.L_192:
        /*000c*/ 	.word	0x00000000
        /*0010*/ 	.short	0x0002
        /*0012*/ 	.short	0x0010
        /*0014*/ 	.byte	0x00, 0xf0, 0x11, 0x00


	//----- nvinfo : EIATTR_KPARAM_INFO
	.align		4
.L_193:
        /*0018*/ 	.byte	0x04, 0x17
        /*001a*/ 	.short	(.L_195 - .L_194)
.L_194:
        /*001c*/ 	.word	0x00000000
        /*0020*/ 	.short	0x0001
        /*0022*/ 	.short	0x0008
        /*0024*/ 	.byte	0x00, 0xf5, 0x21, 0x00


	//----- nvinfo : EIATTR_KPARAM_INFO
	.align		4
.L_195:
        /*0028*/ 	.byte	0x04, 0x17
        /*002a*/ 	.short	(.L_197 - .L_196)
.L_196:
        /*002c*/ 	.word	0x00000000
        /*0030*/ 	.short	0x0000
        /*0032*/ 	.short	0x0000
        /*0034*/ 	.byte	0x00, 0xf5, 0x21, 0x00


	//----- nvinfo : EIATTR_SPARSE_MMA_MASK
	.align		4
.L_197:
        /*0038*/ 	.byte	0x03, 0x50
        /*003a*/ 	.short	0x0000


	//----- nvinfo : EIATTR_MAXREG_COUNT
	.align		4
        /*003c*/ 	.byte	0x03, 0x1b
        /*003e*/ 	.short	0x00ff


	//----- nvinfo : EIATTR_NUM_BARRIERS
	.align		4
        /*0040*/ 	.byte	0x02, 0x4c
        /*0042*/ 	.byte	0x01
	.zero		1


	//----- nvinfo : EIATTR_MERCURY_ISA_VERSION
	.align		4
        /*0044*/ 	.byte	0x03, 0x5f
        /*0046*/ 	.short	0x0101


	//----- nvinfo : EIATTR_VRC_CTA_INIT_COUNT
	.align		4
        /*0048*/ 	.byte	0x02, 0x4a
	.zero		1
	.zero		1


	//----- nvinfo : EIATTR_EXIT_INSTR_OFFSETS
	.align		4
        /*004c*/ 	.byte	0x04, 0x1c
        /*004e*/ 	.short	(.L_199 - .L_198)


	//   ....[0]....
.L_198:
        /*0050*/ 	.word	0x00000090


	//   ....[1]....
        /*0054*/ 	.word	0x00000290


	//   ....[2]....
        /*0058*/ 	.word	0x00000430


	//   ....[3]....
        /*005c*/ 	.word	0x00000480


	//----- nvinfo : EIATTR_CRS_STACK_SIZE
	.align		4
.L_199:
        /*0060*/ 	.byte	0x04, 0x1e
        /*0062*/ 	.short	(.L_201 - .L_200)
.L_200:
        /*0064*/ 	.word	0x00000000


	//----- nvinfo : EIATTR_CBANK_PARAM_SIZE
	.align		4
.L_201:
        /*0068*/ 	.byte	0x03, 0x19
        /*006a*/ 	.short	0x0014


	//----- nvinfo : EIATTR_PARAM_CBANK
	.align		4
        /*006c*/ 	.byte	0x04, 0x0a
        /*006e*/ 	.short	(.L_203 - .L_202)
	.align		4
.L_202:
        /*0070*/ 	.word	index@(.nv.constant0._Z19interleavedPairsSumIiLi512EEvPT_S1_i)
        /*0074*/ 	.short	0x0380
        /*0076*/ 	.short	0x0014


	//----- nvinfo : EIATTR_SW_WAR
	.align		4
.L_203:
        /*0078*/ 	.byte	0x04, 0x36
        /*007a*/ 	.short	(.L_205 - .L_204)
.L_204:
        /*007c*/ 	.word	0x00000008
.L_205:


//--------------------- .nv.callgraph             --------------------------
	.section	.nv.callgraph,"",@"SHT_CUDA_CALLGRAPH"
	.align	4
	.sectionentsize	8
	.align		4
        /*0000*/ 	.word	0x00000000
	.align		4
        /*0004*/ 	.word	0xffffffff
	.align		4
        /*0008*/ 	.word	0x00000000
	.align		4
        /*000c*/ 	.word	0xfffffffe
	.align		4
        /*0010*/ 	.word	0x00000000
	.align		4
        /*0014*/ 	.word	0xfffffffd
	.align		4
        /*0018*/ 	.word	0x00000000
	.align		4
        /*001c*/ 	.word	0xfffffffc


//--------------------- .text._Z19interleavedPairsSumIiLi1EEvPT_S1_i --------------------------
	.section	.text._Z19interleavedPairsSumIiLi1EEvPT_S1_i,"ax",@progbits
	.align	128
        .global         _Z19interleavedPairsSumIiLi1EEvPT_S1_i
        .type           _Z19interleavedPairsSumIiLi1EEvPT_S1_i,@function
        .size           _Z19interleavedPairsSumIiLi1EEvPT_S1_i,(.L_x_22 - _Z19interleavedPairsSumIiLi1EEvPT_S1_i)
        .other          _Z19interleavedPairsSumIiLi1EEvPT_S1_i,@"STO_CUDA_ENTRY STV_DEFAULT"
_Z19interleavedPairsSumIiLi1EEvPT_S1_i:
.text._Z19interleavedPairsSumIiLi1EEvPT_S1_i:
[----:B------:R-:W-:Y:S01]  /*0000*/  LDC R1, c[0x0][0x37c] ;  /* 0x0000df00ff017b82 */ /* 0x000fe20000000800 */
[----:B------:R-:W0:Y:S01]  /*0010*/  S2R R7, SR_CTAID.X ;  /* 0x0000000000077919 */ /* 0x000e220000002500 */
[----:B------:R-:W0:Y:S01]  /*0020*/  LDCU UR4, c[0x0][0x360] ;  /* 0x00006c00ff0477ac */ /* 0x000e220008000800 */
[----:B------:R-:W1:Y:S01]  /*0030*/  S2R R0, SR_TID.X ;  /* 0x0000000000007919 */ /* 0x000e620000002100 */
[----:B------:R-:W2:Y:S01]  /*0040*/  LDCU UR5, c[0x0][0x390] ;  /* 0x00007200ff0577ac */ /* 0x000ea20008000800 */
[----:B0-----:R-:W-:-:S05]  /*0050*/  IMAD R5, R7, UR4, RZ ;  /* 0x0000000407057c24 */ /* 0x001fca000f8e02ff */
[----:B-1----:R-:W-:-:S04]  /*0060*/  IADD3 R2, PT, PT, R5, R0, RZ ;  /* 0x0000000005027210 */ /* 0x002fc80007ffe0ff */
[----:B--2---:R-:W-:Y:S02]  /*0070*/  ISETP.GE.AND P0, PT, R2, UR5, PT ;  /* 0x0000000502007c0c */ /* 0x004fe4000bf06270 */
[----:B------:R-:W0:Y:S02]  /*0080*/  LDC.64 R2, c[0x0][0x380] ;  /* 0x0000e000ff027b82 */ /* 0x000e240000000a00 */
[----:B------:R-:W-:-:S13]  /*0090*/  ISETP.NE.OR P0, PT, R0, RZ, P0 ;  /* 0x000000ff0000720c */ /* 0x000fda0000705670 */
[----:B------:R-:W-:Y:S05]  /*00a0*/  @P0 EXIT ;  /* 0x000000000000094d */ /* 0x000fea0003800000 */
[----:B------:R-:W1:Y:S01]  /*00b0*/  LDCU.64 UR4, c[0x0][0x358] ;  /* 0x00006b00ff0477ac */ /* 0x000e620008000a00 */
[----:B0-----:R-:W-:Y:S02]  /*00c0*/  IMAD.WIDE.U32 R2, R5, 0x4, R2 ;  /* 0x0000000405027825 */ /* 0x001fe400078e0002 */
[----:B------:R-:W0:Y:S04]  /*00d0*/  LDC.64 R4, c[0x0][0x388] ;  /* 0x0000e200ff047b82 */ /* 0x000e280000000a00 */
[----:B-1----:R-:W2:Y:S01]  /*00e0*/  LDG.E.STRONG.SYS R3, desc[UR4][R2.64] ;  /* 0x0000000402037981 */ /* 0x002ea2000c1f5900 */
[----:B0-----:R-:W-:-:S05]  /*00f0*/  IMAD.WIDE.U32 R4, R7, 0x4, R4 ;  /* 0x0000000407047825 */ /* 0x001fca00078e0004 */
[----:B--2---:R-:W-:Y:S01]  /*0100*/  STG.E desc[UR4][R4.64], R3 ;  /* 0x0000000304007986 */ /* 0x004fe2000c101904 */
[----:B------:R-:W-:Y:S05]  /*0110*/  EXIT ;  /* 0x000000000000794d */ /* 0x000fea0003800000 */
.L_x_0:
[----:B------:R-:W-:-:S00]  /*0120*/  BRA `(.L_x_0) ;  /* 0xfffffffc00fc7947 */ /* 0x000fc0000383ffff */
[----:B------:R-:W-:-:S00]  /*0130*/  NOP ;  /* 0x0000000000007918 */ /* 0x000fc00000000000 */
        /* <DEDUP_REMOVED lines=12> */
.L_x_22:


//--------------------- .text._Z19interleavedPairsSumIiLi2EEvPT_S1_i --------------------------
	.section	.text._Z19interleavedPairsSumIiLi2EEvPT_S1_i,"ax",@progbits
	.align	128
        .global         _Z19interleavedPairsSumIiLi2EEvPT_S1_i
        .type           _Z19interleavedPairsSumIiLi2EEvPT_S1_i,@function
        .size           _Z19interleavedPairsSumIiLi2EEvPT_S1_i,(.L_x_23 - _Z19interleavedPairsSumIiLi2EEvPT_S1_i)
        .other          _Z19interleavedPairsSumIiLi2EEvPT_S1_i,@"STO_CUDA_ENTRY STV_DEFAULT"
_Z19interleavedPairsSumIiLi2EEvPT_S1_i:
.text._Z19interleavedPairsSumIiLi2EEvPT_S1_i:
[----:B------:R-:W-:Y:S01]  /*0000*/  LDC R1, c[0x0][0x37c] ;  /* 0x0000df00ff017b82 */ /* 0x000fe20000000800 */
[----:B------:R-:W0:Y:S01]  /*0010*/  S2R R9, SR_CTAID.X ;  /* 0x0000000000097919 */ /* 0x000e220000002500 */
[----:B------:R-:W0:Y:S06]  /*0020*/  LDCU UR4, c[0x0][0x360] ;  /* 0x00006c00ff0477ac */ /* 0x000e2c0008000800 */
[----:B------:R-:W1:Y:S01]  /*0030*/  LDC.64 R2, c[0x0][0x380] ;  /* 0x0000e000ff027b82 */ /* 0x000e620000000a00 */
[----:B------:R-:W2:Y:S01]  /*0040*/  S2R R6, SR_TID.X ;  /* 0x0000000000067919 */ /* 0x000ea20000002100 */
[----:B------:R-:W3:Y:S01]  /*0050*/  LDCU UR5, c[0x0][0x390] ;  /* 0x00007200ff0577ac */ /* 0x000ee20008000800 */
[----:B0-----:R-:W-:Y:S01]  /*0060*/  IMAD R5, R9, UR4, RZ ;  /* 0x0000000409057c24 */ /* 0x001fe2000f8e02ff */
[----:B--2---:R-:W-:-:S04]  /*0070*/  ISETP.GT.U32.AND P0, PT, R6, 0x1f, PT ;  /* 0x0000001f0600780c */ /* 0x004fc80003f04070 */
[----:B------:R-:W-:-:S04]  /*0080*/  IADD3 R0, PT, PT, R5, R6, RZ ;  /* 0x0000000605007210 */ /* 0x000fc80007ffe0ff */
[----:B---3--:R-:W-:-:S13]  /*0090*/  ISETP.GE.OR P0, PT, R0, UR5, P0 ;  /* 0x0000000500007c0c */ /* 0x008fda0008706670 */
[----:B-1----:R-:W-:Y:S05]  /*00a0*/  @P0 EXIT ;  /* 0x000000000000094d */ /* 0x002fea0003800000 */
[----:B------:R-:W0:Y:S01]  /*00b0*/  LDCU.64 UR4, c[0x0][0x358] ;  /* 0x00006b00ff0477ac */ /* 0x000e220008000a00 */
[----:B------:R-:W-:-:S04]  /*00c0*/  IMAD.WIDE.U32 R2, R5, 0x4, R2 ;  /* 0x0000000405027825 */ /* 0x000fc800078e0002 */
[----:B------:R-:W-:-:S05]  /*00d0*/  IMAD.WIDE.U32 R4, R6, 0x4, R2 ;  /* 0x0000000406047825 */ /* 0x000fca00078e0002 */
[----:B0-----:R-:W2:Y:S04]  /*00e0*/  LDG.E.STRONG.SYS R0, desc[UR4][R4.64+0x4] ;  /* 0x0000040404007981 */ /* 0x001ea8000c1f5900 */
[----:B------:R-:W2:Y:S01]  /*00f0*/  LDG.E.STRONG.SYS R7, desc[UR4][R4.64] ;  /* 0x0000000404077981 */ /* 0x000ea2000c1f5900 */
[----:B------:R-:W-:Y:S02]  /*0100*/  ISETP.NE.AND P0, PT, R6, RZ, PT ;  /* 0x000000ff0600720c */ /* 0x000fe40003f05270 */
[----:B--2---:R-:W-:-:S05]  /*0110*/  IADD3 R7, PT, PT, R0, R7, RZ ;  /* 0x0000000700077210 */ /* 0x004fca0007ffe0ff */
[----:B------:R0:W-:Y:S06]  /*0120*/  STG.E.STRONG.SYS desc[UR4][R4.64], R7 ;  /* 0x0000000704007986 */ /* 0x0001ec000c115904 */
[----:B------:R-:W-:Y:S05]  /*0130*/  @P0 EXIT ;  /* 0x000000000000094d */ /* 0x000fea0003800000 */
[----:B------:R-:W2:Y:S01]  /*0140*/  LDG.E.STRONG.SYS R3, desc[UR4][R2.64] ;  /* 0x0000000402037981 */ /* 0x000ea2000c1f5900 */
[----:B0-----:R-:W0:Y:S02]  /*0150*/  LDC.64 R4, c[0x0][0x388] ;  /* 0x0000e200ff047b82 */ /* 0x001e240000000a00 */
[----:B0-----:R-:W-:-:S05]  /*0160*/  IMAD.WIDE.U32 R4, R9, 0x4, R4 ;  /* 0x0000000409047825 */ /* 0x001fca00078e0004 */
[----:B--2---:R-:W-:Y:S01]  /*0170*/  STG.E desc[UR4][R4.64], R3 ;  /* 0x0000000304007986 */ /* 0x004fe2000c101904 */
[----:B------:R-:W-:Y:S05]  /*0180*/  EXIT ;  /* 0x000000000000794d */ /* 0x000fea0003800000 */
.L_x_1:
        /* <DEDUP_REMOVED lines=15> */
.L_x_23:


//--------------------- .text._Z19interleavedPairsSumIiLi4EEvPT_S1_i --------------------------
	.section	.text._Z19interleavedPairsSumIiLi4EEvPT_S1_i,"ax",@progbits
	.align	128
        .global         _Z19interleavedPairsSumIiLi4EEvPT_S1_i
        .type           _Z19interleavedPairsSumIiLi4EEvPT_S1_i,@function
        .size           _Z19interleavedPairsSumIiLi4EEvPT_S1_i,(.L_x_24 - _Z19interleavedPairsSumIiLi4EEvPT_S1_i)
        .other          _Z19interleavedPairsSumIiLi4EEvPT_S1_i,@"STO_CUDA_ENTRY STV_DEFAULT"
_Z19interleavedPairsSumIiLi4EEvPT_S1_i:
.text._Z19interleavedPairsSumIiLi4EEvPT_S1_i:
        /* <DEDUP_REMOVED lines=15> */
[----:B------:R-:W2:Y:S02]  /*00f0*/  LDG.E.STRONG.SYS R7, desc[UR4][R4.64] ;  /* 0x0000000404077981 */ /* 0x000ea4000c1f5900 */
[----:B--2---:R-:W-:-:S05]  /*0100*/  IADD3 R7, PT, PT, R0, R7, RZ ;  /* 0x0000000700077210 */ /* 0x004fca0007ffe0ff */
[----:B------:R0:W-:Y:S04]  /*0110*/  STG.E.STRONG.SYS desc[UR4][R4.64], R7 ;  /* 0x0000000704007986 */ /* 0x0001e8000c115904 */
[----:B------:R-:W2:Y:S04]  /*0120*/  LDG.E.STRONG.SYS R0, desc[UR4][R4.64+0x4] ;  /* 0x0000040404007981 */ /* 0x000ea8000c1f5900 */
        /* <DEDUP_REMOVED lines=10> */
.L_x_2:
        /* <DEDUP_REMOVED lines=11> */
.L_x_24:


//--------------------- .text._Z19interleavedPairsSumIiLi8EEvPT_S1_i --------------------------
	.section	.text._Z19interleavedPairsSumIiLi8EEvPT_S1_i,"ax",@progbits
	.align	128
        .global         _Z19interleavedPairsSumIiLi8EEvPT_S1_i
        .type           _Z19interleavedPairsSumIiLi8EEvPT_S1_i,@function
        .size           _Z19interleavedPairsSumIiLi8EEvPT_S1_i,(.L_x_25 - _Z19interleavedPairsSumIiLi8EEvPT_S1_i)
        .other          _Z19interleavedPairsSumIiLi8EEvPT_S1_i,@"STO_CUDA_ENTRY STV_DEFAULT"
_Z19interleavedPairsSumIiLi8EEvPT_S1_i:
.text._Z19interleavedPairsSumIiLi8EEvPT_S1_i:
        /* <DEDUP_REMOVED lines=33> */
.L_x_3:
        /* <DEDUP_REMOVED lines=15> */
.L_x_25:


//--------------------- .text._Z19interleavedPairsSumIiLi16EEvPT_S1_i --------------------------
	.section	.text._Z19interleavedPairsSumIiLi16EEvPT_S1_i,"ax",@progbits
	.align	128
        .global         _Z19interleavedPairsSumIiLi16EEvPT_S1_i
        .type           _Z19interleavedPairsSumIiLi16EEvPT_S1_i,@function
        .size           _Z19interleavedPairsSumIiLi16EEvPT_S1_i,(.L_x_26 - _Z19interleavedPairsSumIiLi16EEvPT_S1_i)
        .other          _Z19interleavedPairsSumIiLi16EEvPT_S1_i,@"STO_CUDA_ENTRY STV_DEFAULT"
_Z19interleavedPairsSumIiLi16EEvPT_S1_i:
.text._Z19interleavedPairsSumIiLi16EEvPT_S1_i:
        /* <DEDUP_REMOVED lines=20> */
[----:B--2---:R-:W-:-:S05]  /*0140*/  IMAD.IADD R9, R0, 0x1, R9 ;  /* 0x0000000100097824 */ /* 0x004fca00078e0209 */
[----:B------:R0:W-:Y:S04]  /*0150*/  STG.E.STRONG.SYS desc[UR4][R4.64], R9 ;  /* 0x0000000904007986 */ /* 0x0001e8000c115904 */
[----:B------:R-:W2:Y:S04]  /*0160*/  LDG.E.STRONG.SYS R0, desc[UR4][R4.64+0x8] ;  /* 0x0000080404007981 */ /* 0x000ea8000c1f5900 */
[----:B------:R-:W2:Y:S02]  /*0170*/  LDG.E.STRONG.SYS R11, desc[UR4][R4.64] ;  /* 0x00000004040b7981 */ /* 0x000ea4000c1f5900 */
[----:B--2---:R-:W-:-:S05]  /*0180*/  IADD3 R11, PT, PT, R0, R11, RZ ;  /* 0x0000000b000b7210 */ /* 0x004fca0007ffe0ff */
[----:B------:R0:W-:Y:S04]  /*0190*/  STG.E.STRONG.SYS desc[UR4][R4.64], R11 ;  /* 0x0000000b04007986 */ /* 0x0001e8000c115904 */
[----:B------:R-:W2:Y:S04]  /*01a0*/  LDG.E.STRONG.SYS R0, desc[UR4][R4.64+0x4] ;  /* 0x0000040404007981 */ /* 0x000ea8000c1f5900 */
[----:B------:R-:W2:Y:S01]  /*01b0*/  LDG.E.STRONG.SYS R13, desc[UR4][R4.64] ;  /* 0x00000004040d7981 */ /* 0x000ea2000c1f5900 */
[----:B------:R-:W-:Y:S01]  /*01c0*/  ISETP.NE.AND P0, PT, R6, RZ, PT ;  /* 0x000000ff0600720c */ /* 0x000fe20003f05270 */
[----:B--2---:R-:W-:-:S05]  /*01d0*/  IMAD.IADD R13, R0, 0x1, R13 ;  /* 0x00000001000d7824 */ /* 0x004fca00078e020d */
[----:B------:R0:W-:Y:S07]  /*01e0*/  STG.E.STRONG.SYS desc[UR4][R4.64], R13 ;  /* 0x0000000d04007986 */ /* 0x0001ee000c115904 */
[----:B------:R-:W-:Y:S05]  /*01f0*/  @P0 EXIT ;  /* 0x000000000000094d */ /* 0x000fea0003800000 */
[----:B------:R-:W2:Y:S01]  /*0200*/  LDG.E.STRONG.SYS R3, desc[UR4][R2.64] ;  /* 0x0000000402037981 */ /* 0x000ea2000c1f5900 */
[----:B0-----:R-:W0:Y:S02]  /*0210*/  LDC.64 R4, c[0x0][0x388] ;  /* 0x0000e200ff047b82 */ /* 0x001e240000000a00 */
[----:B0-----:R-:W-:-:S05]  /*0220*/  IMAD.WIDE.U32 R4, R15, 0x4, R4 ;  /* 0x000000040f047825 */ /* 0x001fca00078e0004 */
[----:B--2---:R-:W-:Y:S01]  /*0230*/  STG.E desc[UR4][R4.64], R3 ;  /* 0x0000000304007986 */ /* 0x004fe2000c101904 */
[----:B------:R-:W-:Y:S05]  /*0240*/  EXIT ;  /* 0x000000000000794d */ /* 0x000fea0003800000 */
.L_x_4:
        /* <DEDUP_REMOVED lines=11> */
.L_x_26:


//--------------------- .text._Z19interleavedPairsSumIiLi32EEvPT_S1_i --------------------------
	.section	.text._Z19interleavedPairsSumIiLi32EEvPT_S1_i,"ax",@progbits
	.align	128
        .global         _Z19interleavedPairsSumIiLi32EEvPT_S1_i
        .type           _Z19interleavedPairsSumIiLi32EEvPT_S1_i,@function
        .size           _Z19interleavedPairsSumIiLi32EEvPT_S1_i,(.L_x_27 - _Z19interleavedPairsSumIiLi32EEvPT_S1_i)
        .other          _Z19interleavedPairsSumIiLi32EEvPT_S1_i,@"STO_CUDA_ENTRY STV_DEFAULT"
_Z19interleavedPairsSumIiLi32EEvPT_S1_i:
.text._Z19interleavedPairsSumIiLi32EEvPT_S1_i:
        /* <DEDUP_REMOVED lines=31> */
[----:B0-----:R-:W2:Y:S01]  /*01f0*/  LDG.E.STRONG.SYS R7, desc[UR4][R4.64] ;  /* 0x0000000404077981 */ /* 0x001ea2000c1f5900 */
[----:B------:R-:W-:Y:S01]  /*0200*/  ISETP.NE.AND P0, PT, R6, RZ, PT ;  /* 0x000000ff0600720c */ /* 0x000fe20003f05270 */
[----:B--2---:R-:W-:-:S05]  /*0210*/  IMAD.IADD R7, R0, 0x1, R7 ;  /* 0x0000000100077824 */ /* 0x004fca00078e0207 */
[----:B------:R1:W-:Y:S07]  /*0220*/  STG.E.STRONG.SYS desc[UR4][R4.64], R7 ;  /* 0x0000000704007986 */ /* 0x0003ee000c115904 */
[----:B------:R-:W-:Y:S05]  /*0230*/  @P0 EXIT ;  /* 0x000000000000094d */ /* 0x000fea0003800000 */
[----:B------:R-:W2:Y:S01]  /*0240*/  LDG.E.STRONG.SYS R3, desc[UR4][R2.64] ;  /* 0x0000000402037981 */ /* 0x000ea2000c1f5900 */
[----:B-1----:R-:W0:Y:S02]  /*0250*/  LDC.64 R4, c[0x0][0x388] ;  /* 0x0000e200ff047b82 */ /* 0x002e240000000a00 */
[----:B0-----:R-:W-:-:S05]  /*0260*/  IMAD.WIDE.U32 R4, R15, 0x4, R4 ;  /* 0x000000040f047825 */ /* 0x001fca00078e0004 */
[----:B--2---:R-:W-:Y:S01]  /*0270*/  STG.E desc[UR4][R4.64], R3 ;  /* 0x0000000304007986 */ /* 0x004fe2000c101904 */
[----:B------:R-:W-:Y:S05]  /*0280*/  EXIT ;  /* 0x000000000000794d */ /* 0x000fea0003800000 */
.L_x_5:
        /* <DEDUP_REMOVED lines=15> */
.L_x_27:


//--------------------- .text._Z19interleavedPairsSumIiLi64EEvPT_S1_i --------------------------
	.section	.text._Z19interleavedPairsSumIiLi64EEvPT_S1_i,"ax",@progbits
	.align	128
        .global         _Z19interleavedPairsSumIiLi64EEvPT_S1_i
        .type           _Z19interleavedPairsSumIiLi64EEvPT_S1_i,@function
        .size           _Z19interleavedPairsSumIiLi64EEvPT_S1_i,(.L_x_28 - _Z19interleavedPairsSumIiLi64EEvPT_S1_i)
        .other          _Z19interleavedPairsSumIiLi64EEvPT_S1_i,@"STO_CUDA_ENTRY STV_DEFAULT"
_Z19interleavedPairsSumIiLi64EEvPT_S1_i:
.text._Z19interleavedPairsSumIiLi64EEvPT_S1_i:
        /* <DEDUP_REMOVED lines=26> */
[----:B------:R-:W3:Y:S04]  /*01a0*/  LDG.E.STRONG.SYS R6, desc[UR4][R4.64+0x10] ;  /* 0x0000100404067981 */ /* 0x000ee8000c1f5900 */
[----:B------:R-:W3:Y:S02]  /*01b0*/  LDG.E.STRONG.SYS R13, desc[UR4][R4.64] ;  /* 0x00000004040d7981 */ /* 0x000ee4000c1f5900 */
[----:B---3--:R-:W-:-:S05]  /*01c0*/  IMAD.IADD R13, R6, 0x1, R13 ;  /* 0x00000001060d7824 */ /* 0x008fca00078e020d */
[----:B------:R2:W-:Y:S04]  /*01d0*/  STG.E.STRONG.SYS desc[UR4][R4.64], R13 ;  /* 0x0000000d04007986 */ /* 0x0005e8000c115904 */
[----:B------:R-:W3:Y:S04]  /*01e0*/  LDG.E.STRONG.SYS R6, desc[UR4][R4.64+0x8] ;  /* 0x0000080404067981 */ /* 0x000ee8000c1f5900 */
[----:B0-----:R-:W3:Y:S02]  /*01f0*/  LDG.E.STRONG.SYS R7, desc[UR4][R4.64] ;  /* 0x0000000404077981 */ /* 0x001ee4000c1f5900 */
[----:B---3--:R-:W-:-:S05]  /*0200*/  IADD3 R7, PT, PT, R6, R7, RZ ;  /* 0x0000000706077210 */ /* 0x008fca0007ffe0ff */
[----:B------:R2:W-:Y:S04]  /*0210*/  STG.E.STRONG.SYS desc[UR4][R4.64], R7 ;  /* 0x0000000704007986 */ /* 0x0005e8000c115904 */
[----:B------:R-:W3:Y:S04]  /*0220*/  LDG.E.STRONG.SYS R6, desc[UR4][R4.64+0x4] ;  /* 0x0000040404067981 */ /* 0x000ee8000c1f5900 */
[----:B-1----:R-:W3:Y:S01]  /*0230*/  LDG.E.STRONG.SYS R9, desc[UR4][R4.64] ;  /* 0x0000000404097981 */ /* 0x002ee2000c1f5900 */
[----:B------:R-:W-:Y:S01]  /*0240*/  ISETP.NE.AND P0, PT, R8, RZ, PT ;  /* 0x000000ff0800720c */ /* 0x000fe20003f05270 */
[----:B---3--:R-:W-:-:S05]  /*0250*/  IMAD.IADD R9, R6, 0x1, R9 ;  /* 0x0000000106097824 */ /* 0x008fca00078e0209 */
[----:B------:R2:W-:Y:S07]  /*0260*/  STG.E.STRONG.SYS desc[UR4][R4.64], R9 ;  /* 0x0000000904007986 */ /* 0x0005ee000c115904 */
[----:B------:R-:W-:Y:S05]  /*0270*/  @P0 EXIT ;  /* 0x000000000000094d */ /* 0x000fea0003800000 */
[----:B------:R-:W3:Y:S01]  /*0280*/  LDG.E.STRONG.SYS R3, desc[UR4][R2.64] ;  /* 0x0000000402037981 */ /* 0x000ee2000c1f5900 */
[----:B--2---:R-:W0:Y:S02]  /*0290*/  LDC.64 R4, c[0x0][0x388] ;  /* 0x0000e200ff047b82 */ /* 0x004e240000000a00 */
[----:B0-----:R-:W-:-:S05]  /*02a0*/  IMAD.WIDE.U32 R4, R0, 0x4, R4 ;  /* 0x0000000400047825 */ /* 0x001fca00078e0004 */
[----:B---3--:R-:W-:Y:S01]  /*02b0*/  STG.E desc[UR4][R4.64], R3 ;  /* 0x0000000304007986 */ /* 0x008fe2000c101904 */
[----:B------:R-:W-:Y:S05]  /*02c0*/  EXIT ;  /* 0x000000000000794d */ /* 0x000fea0003800000 */
.L_x_6:
        /* <DEDUP_REMOVED lines=11> */
.L_x_28:


//--------------------- .text._Z19interleavedPairsSumIiLi128EEvPT_S1_i --------------------------
	.section	.text._Z19interleavedPairsSumIiLi128EEvPT_S1_i,"ax",@progbits
	.align	128
        .global         _Z19interleavedPairsSumIiLi128EEvPT_S1_i
        .type           _Z19interleavedPairsSumIiLi128EEvPT_S1_i,@function
        .size           _Z19interleavedPairsSumIiLi128EEvPT_S1_i,(.L_x_29 - _Z19interleavedPairsSumIiLi128EEvPT_S1_i)
        .other          _Z19interleavedPairsSumIiLi128EEvPT_S1_i,@"STO_CUDA_ENTRY STV_DEFAULT"
_Z19interleavedPairsSumIiLi128EEvPT_S1_i:
.text._Z19interleavedPairsSumIiLi128EEvPT_S1_i:
[----:B------:R-:W-:Y:S01]  /*0000*/  LDC R1, c[0x0][0x37c] ;  /* 0x0000df00ff017b82 */ /* 0x000fe20000000800 */
[----:B------:R-:W0:Y:S01]  /*0010*/  S2R R0, SR_CTAID.X ;  /* 0x0000000000007919 */ /* 0x000e220000002500 */
[----:B------:R-:W0:Y:S06]  /*0020*/  LDCU UR4, c[0x0][0x360] ;  /* 0x00006c00ff0477ac */ /* 0x000e2c0008000800 */
[----:B------:R-:W1:Y:S01]  /*0030*/  LDC.64 R2, c[0x0][0x380] ;  /* 0x0000e000ff027b82 */ /* 0x000e620000000a00 */
[----:B------:R-:W2:Y:S01]  /*0040*/  S2R R7, SR_TID.X ;  /* 0x0000000000077919 */ /* 0x000ea20000002100 */
[----:B------:R-:W3:Y:S01]  /*0050*/  LDCU UR5, c[0x0][0x390] ;  /* 0x00007200ff0577ac */ /* 0x000ee20008000800 */
[----:B0-----:R-:W-:-:S04]  /*0060*/  IMAD R4, R0, UR4, RZ ;  /* 0x0000000400047c24 */ /* 0x001fc8000f8e02ff */
[----:B--2---:R-:W-:-:S05]  /*0070*/  IMAD.IADD R5, R4, 0x1, R7 ;  /* 0x0000000104057824 */ /* 0x004fca00078e0207 */
[----:B---3--:R-:W-:-:S13]  /*0080*/  ISETP.GE.AND P0, PT, R5, UR5, PT ;  /* 0x0000000505007c0c */ /* 0x008fda000bf06270 */
[----:B-1----:R-:W-:Y:S05]  /*0090*/  @P0 EXIT ;  /* 0x000000000000094d */ /* 0x002fea0003800000 */
[C---:B------:R-:W-:Y:S01]  /*00a0*/  ISETP.GT.U32.AND P0, PT, R7.reuse, 0x3f, PT ;  /* 0x0000003f0700780c */ /* 0x040fe20003f04070 */
[----:B------:R-:W-:Y:S01]  /*00b0*/  IMAD.WIDE.U32 R2, R4, 0x4, R2 ;  /* 0x0000000404027825 */ /* 0x000fe200078e0002 */
[----:B------:R-:W0:Y:S01]  /*00c0*/  LDCU.64 UR4, c[0x0][0x358] ;  /* 0x00006b00ff0477ac */ /* 0x000e220008000a00 */
[----:B------:R-:W-:Y:S01]  /*00d0*/  BSSY.RECONVERGENT B0, `(.L_x_7) ;  /* 0x0000008000007945 */ /* 0x000fe20003800200 */
[C---:B------:R-:W-:Y:S01]  /*00e0*/  ISETP.GT.U32.AND P1, PT, R7.reuse, 0x1f, PT ;  /* 0x0000001f0700780c */ /* 0x040fe20003f24070 */
[----:B------:R-:W-:-:S08]  /*00f0*/  IMAD.WIDE.U32 R4, R7, 0x4, R2 ;  /* 0x0000000407047825 */ /* 0x000fd000078e0002 */
[----:B------:R-:W-:Y:S05]  /*0100*/  @P0 BRA `(.L_x_8) ;  /* 0x0000000000100947 */ /* 0x000fea0003800000 */
[----:B0-----:R-:W2:Y:S04]  /*0110*/  LDG.E.STRONG.SYS R6, desc[UR4][R4.64+0x100] ;  /* 0x0001000404067981 */ /* 0x001ea8000c1f5900 */
[----:B------:R-:W2:Y:S02]  /*0120*/  LDG.E.STRONG.SYS R9, desc[UR4][R4.64] ;  /* 0x0000000404097981 */ /* 0x000ea4000c1f5900 */
[----:B--2---:R-:W-:-:S05]  /*0130*/  IMAD.IADD R9, R6, 0x1, R9 ;  /* 0x0000000106097824 */ /* 0x004fca00078e0209 */
[----:B------:R1:W-:Y:S02]  /*0140*/  STG.E.STRONG.SYS desc[UR4][R4.64], R9 ;  /* 0x0000000904007986 */ /* 0x0003e4000c115904 */
.L_x_8:
[----:B0-----:R-:W-:Y:S05]  /*0150*/  BSYNC.RECONVERGENT B0 ;  /* 0x0000000000007941 */ /* 0x001fea0003800200 */
.L_x_7:
[----:B------:R-:W-:Y:S06]  /*0160*/  BAR.SYNC.DEFER_BLOCKING 0x0 ;  /* 0x0000000000007b1d */ /* 0x000fec0000010000 */
[----:B------:R-:W-:Y:S05]  /*0170*/  @P1 EXIT ;  /* 0x000000000000194d */ /* 0x000fea0003800000 */
[----:B------:R-:W2:Y:S04]  /*0180*/  LDG.E.STRONG.SYS R6, desc[UR4][R4.64+0x80] ;  /* 0x0000800404067981 */ /* 0x000ea8000c1f5900 */
[----:B-1----:R-:W2:Y:S02]  /*0190*/  LDG.E.STRONG.SYS R9, desc[UR4][R4.64] ;  /* 0x0000000404097981 */ /* 0x002ea4000c1f5900 */
        /* <DEDUP_REMOVED lines=20> */
[----:B------:R-:W-:Y:S02]  /*02e0*/  ISETP.NE.AND P0, PT, R7, RZ, PT ;  /* 0x000000ff0700720c */ /* 0x000fe40003f05270 */
[----:B---3--:R-:W-:-:S05]  /*02f0*/  IADD3 R11, PT, PT, R6, R11, RZ ;  /* 0x0000000b060b7210 */ /* 0x008fca0007ffe0ff */
[----:B------:R2:W-:Y:S06]  /*0300*/  STG.E.STRONG.SYS desc[UR4][R4.64], R11 ;  /* 0x0000000b04007986 */ /* 0x0005ec000c115904 */
[----:B------:R-:W-:Y:S05]  /*0310*/  @P0 EXIT ;  /* 0x000000000000094d */ /* 0x000fea0003800000 */
[----:B------:R-:W3:Y:S01]  /*0320*/  LDG.E.STRONG.SYS R3, desc[UR4][R2.64] ;  /* 0x0000000402037981 */ /* 0x000ee2000c1f5900 */
[----:B--2---:R-:W0:Y:S02]  /*0330*/  LDC.64 R4, c[0x0][0x388] ;  /* 0x0000e200ff047b82 */ /* 0x004e240000000a00 */
[----:B0-----:R-:W-:-:S05]  /*0340*/  IMAD.WIDE.U32 R4, R0, 0x4, R4 ;  /* 0x0000000400047825 */ /* 0x001fca00078e0004 */
[----:B---3--:R-:W-:Y:S01]  /*0350*/  STG.E desc[UR4][R4.64], R3 ;  /* 0x0000000304007986 */ /* 0x008fe2000c101904 */
[----:B------:R-:W-:Y:S05]  /*0360*/  EXIT ;  /* 0x000000000000794d */ /* 0x000fea0003800000 */
.L_x_9:
        /* <DEDUP_REMOVED lines=9> */
.L_x_29:


//--------------------- .text._Z19interleavedPairsSumIiLi256EEvPT_S1_i --------------------------
	.section	.text._Z19interleavedPairsSumIiLi256EEvPT_S1_i,"ax",@progbits
	.align	128
        .global         _Z19interleavedPairsSumIiLi256EEvPT_S1_i
        .type           _Z19interleavedPairsSumIiLi256EEvPT_S1_i,@function
        .size           _Z19interleavedPairsSumIiLi256EEvPT_S1_i,(.L_x_30 - _Z19interleavedPairsSumIiLi256EEvPT_S1_i)
        .other          _Z19interleavedPairsSumIiLi256EEvPT_S1_i,@"STO_CUDA_ENTRY STV_DEFAULT"
_Z19interleavedPairsSumIiLi256EEvPT_S1_i:
.text._Z19interleavedPairsSumIiLi256EEvPT_S1_i:
        /* <DEDUP_REMOVED lines=14> */
[C---:B------:R-:W-:Y:S02]  /*00e0*/  ISETP.GT.U32.AND P1, PT, R7.reuse, 0x3f, PT ;  /* 0x0000003f0700780c */ /* 0x040fe40003f24070 */
[C---:B------:R-:W-:Y:S01]  /*00f0*/  ISETP.GT.U32.AND P2, PT, R7.reuse, 0x1f, PT ;  /* 0x0000001f0700780c */ /* 0x040fe20003f44070 */
[----:B------:R-:W-:-:S06]  /*0100*/  IMAD.WIDE.U32 R4, R7, 0x4, R2 ;  /* 0x0000000407047825 */ /* 0x000fcc00078e0002 */
[----:B------:R-:W-:Y:S06]  /*0110*/  @P0 BRA `(.L_x_11) ;  /* 0x0000000000100947 */ /* 0x000fec0003800000 */
[----:B0-----:R-:W2:Y:S04]  /*0120*/  LDG.E.STRONG.SYS R6, desc[UR4][R4.64+0x200] ;  /* 0x0002000404067981 */ /* 0x001ea8000c1f5900 */
[----:B------:R-:W2:Y:S02]  /*0130*/  LDG.E.STRONG.SYS R9, desc[UR4][R4.64] ;  /* 0x0000000404097981 */ /* 0x000ea4000c1f5900 */
[----:B--2---:R-:W-:-:S05]  /*0140*/  IADD3 R9, PT, PT, R6, R9, RZ ;  /* 0x0000000906097210 */ /* 0x004fca0007ffe0ff */
[----:B------:R1:W-:Y:S02]  /*0150*/  STG.E.STRONG.SYS desc[UR4][R4.64], R9 ;  /* 0x0000000904007986 */ /* 0x0003e4000c115904 */
.L_x_11:
[----:B0-----:R-:W-:Y:S05]  /*0160*/  BSYNC.RECONVERGENT B0 ;  /* 0x0000000000007941 */ /* 0x001fea0003800200 */
.L_x_10:
[----:B------:R-:W-:Y:S06]  /*0170*/  BAR.SYNC.DEFER_BLOCKING 0x0 ;  /* 0x0000000000007b1d */ /* 0x000fec0000010000 */
[----:B------:R-:W-:Y:S04]  /*0180*/  BSSY.RECONVERGENT B0, `(.L_x_12) ;  /* 0x0000006000007945 */ /* 0x000fe80003800200 */
[----:B------:R-:W-:Y:S05]  /*0190*/  @P1 BRA `(.L_x_13) ;  /* 0x0000000000101947 */ /* 0x000fea0003800000 */
[----:B------:R-:W2:Y:S04]  /*01a0*/  LDG.E.STRONG.SYS R6, desc[UR4][R4.64+0x100] ;  /* 0x0001000404067981 */ /* 0x000ea8000c1f5900 */
[----:B-1----:R-:W2:Y:S02]  /*01b0*/  LDG.E.STRONG.SYS R9, desc[UR4][R4.64] ;  /* 0x0000000404097981 */ /* 0x002ea4000c1f5900 */
[----:B--2---:R-:W-:-:S05]  /*01c0*/  IMAD.IADD R9, R6, 0x1, R9 ;  /* 0x0000000106097824 */ /* 0x004fca00078e0209 */
[----:B------:R0:W-:Y:S02]  /*01d0*/  STG.E.STRONG.SYS desc[UR4][R4.64], R9 ;  /* 0x0000000904007986 */ /* 0x0001e4000c115904 */
.L_x_13:
[----:B------:R-:W-:Y:S05]  /*01e0*/  BSYNC.RECONVERGENT B0 ;  /* 0x0000000000007941 */ /* 0x000fea0003800200 */
.L_x_12:
[----:B------:R-:W-:Y:S06]  /*01f0*/  BAR.SYNC.DEFER_BLOCKING 0x0 ;  /* 0x0000000000007b1d */ /* 0x000fec0000010000 */
[----:B------:R-:W-:Y:S05]  /*0200*/  @P2 EXIT ;  /* 0x000000000000294d */ /* 0x000fea0003800000 */
[----:B------:R-:W2:Y:S04]  /*0210*/  LDG.E.STRONG.SYS R6, desc[UR4][R4.64+0x80] ;  /* 0x0000800404067981 */ /* 0x000ea8000c1f5900 */
[----:B01----:R-:W2:Y:S02]  /*0220*/  LDG.E.STRONG.SYS R9, desc[UR4][R4.64] ;  /* 0x0000000404097981 */ /* 0x003ea4000c1f5900 */
        /* <DEDUP_REMOVED lines=29> */
.L_x_14:
        /* <DEDUP_REMOVED lines=16> */
.L_x_30:


//--------------------- .text._Z19interleavedPairsSumIiLi512EEvPT_S1_i --------------------------
	.section	.text._Z19interleavedPairsSumIiLi512EEvPT_S1_i,"ax",@progbits
	.align	128
        .global         _Z19interleavedPairsSumIiLi512EEvPT_S1_i
        .type           _Z19interleavedPairsSumIiLi512EEvPT_S1_i,@function
        .size           _Z19interleavedPairsSumIiLi512EEvPT_S1_i,(.L_x_31 - _Z19interleavedPairsSumIiLi512EEvPT_S1_i)
        .other          _Z19interleavedPairsSumIiLi512EEvPT_S1_i,@"STO_CUDA_ENTRY STV_DEFAULT"
_Z19interleavedPairsSumIiLi512EEvPT_S1_i:
.text._Z19interleavedPairsSumIiLi512EEvPT_S1_i:
        /* <DEDUP_REMOVED lines=16> */
[C---:B------:R-:W-:Y:S01]  /*0100*/  IMAD.WIDE.U32 R4, R7.reuse, 0x4, R2 ;  /* 0x0000000407047825 */ /* 0x040fe200078e0002 */
[----:B------:R-:W-:-:S05]  /*0110*/  ISETP.GT.U32.AND P3, PT, R7, 0x1f, PT ;  /* 0x0000001f0700780c */ /* 0x000fca0003f64070 */
[----:B------:R-:W-:Y:S08]  /*0120*/  @P0 BRA `(.L_x_16) ;  /* 0x0000000000100947 */ /* 0x000ff00003800000 */
[----:B0-----:R-:W2:Y:S04]  /*0130*/  LDG.E.STRONG.SYS R6, desc[UR4][R4.64+0x400] ;  /* 0x0004000404067981 */ /* 0x001ea8000c1f5900 */
[----:B------:R-:W2:Y:S02]  /*0140*/  LDG.E.STRONG.SYS R9, desc[UR4][R4.64] ;  /* 0x0000000404097981 */ /* 0x000ea4000c1f5900 */
[----:B--2---:R-:W-:-:S05]  /*0150*/  IMAD.IADD R9, R6, 0x1, R9 ;  /* 0x0000000106097824 */ /* 0x004fca00078e0209 */
[----:B------:R1:W-:Y:S02]  /*0160*/  STG.E.STRONG.SYS desc[UR4][R4.64], R9 ;  /* 0x0000000904007986 */ /* 0x0003e4000c115904 */
.L_x_16:
[----:B0-----:R-:W-:Y:S05]  /*0170*/  BSYNC.RECONVERGENT B0 ;  /* 0x0000000000007941 */ /* 0x001fea0003800200 */
.L_x_15:
[----:B------:R-:W-:Y:S06]  /*0180*/  BAR.SYNC.DEFER_BLOCKING 0x0 ;  /* 0x0000000000007b1d */ /* 0x000fec0000010000 */
[----:B------:R-:W-:Y:S04]  /*0190*/  BSSY.RECONVERGENT B0, `(.L_x_17) ;  /* 0x0000006000007945 */ /* 0x000fe80003800200 */
[----:B------:R-:W-:Y:S05]  /*01a0*/  @P1 BRA `(.L_x_18) ;  /* 0x0000000000101947 */ /* 0x000fea0003800000 */
[----:B------:R-:W2:Y:S04]  /*01b0*/  LDG.E.STRONG.SYS R6, desc[UR4][R4.64+0x200] ;  /* 0x0002000404067981 */ /* 0x000ea8000c1f5900 */
[----:B-1----:R-:W2:Y:S02]  /*01c0*/  LDG.E.STRONG.SYS R9, desc[UR4][R4.64] ;  /* 0x0000000404097981 */ /* 0x002ea4000c1f5900 */
[----:B--2---:R-:W-:-:S05]  /*01d0*/  IADD3 R9, PT, PT, R6, R9, RZ ;  /* 0x0000000906097210 */ /* 0x004fca0007ffe0ff */
[----:B------:R0:W-:Y:S02]  /*01e0*/  STG.E.STRONG.SYS desc[UR4][R4.64], R9 ;  /* 0x0000000904007986 */ /* 0x0001e4000c115904 */
.L_x_18:
[----:B------:R-:W-:Y:S05]  /*01f0*/  BSYNC.RECONVERGENT B0 ;  /* 0x0000000000007941 */ /* 0x000fea0003800200 */
.L_x_17:
[----:B------:R-:W-:Y:S06]  /*0200*/  BAR.SYNC.DEFER_BLOCKING 0x0 ;  /* 0x0000000000007b1d */ /* 0x000fec0000010000 */
[----:B------:R-:W-:Y:S04]  /*0210*/  BSSY.RECONVERGENT B0, `(.L_x_19) ;  /* 0x0000006000007945 */ /* 0x000fe80003800200 */
[----:B------:R-:W-:Y:S05]  /*0220*/  @P2 BRA `(.L_x_20) ;  /* 0x0000000000102947 */ /* 0x000fea0003800000 */
[----:B------:R-:W2:Y:S04]  /*0230*/  LDG.E.STRONG.SYS R6, desc[UR4][R4.64+0x100] ;  /* 0x0001000404067981 */ /* 0x000ea8000c1f5900 */
[----:B01----:R-:W2:Y:S02]  /*0240*/  LDG.E.STRONG.SYS R9, desc[UR4][R4.64] ;  /* 0x0000000404097981 */ /* 0x003ea4000c1f5900 */
[----:B--2---:R-:W-:-:S05]  /*0250*/  IMAD.IADD R9, R6, 0x1, R9 ;  /* 0x0000000106097824 */ /* 0x004fca00078e0209 */
[----:B------:R2:W-:Y:S02]  /*0260*/  STG.E.STRONG.SYS desc[UR4][R4.64], R9 ;  /* 0x0000000904007986 */ /* 0x0005e4000c115904 */
.L_x_20:
[----:B------:R-:W-:Y:S05]  /*0270*/  BSYNC.RECONVERGENT B0 ;  /* 0x0000000000007941 */ /* 0x000fea0003800200 */
.L_x_19:
[----:B------:R-:W-:Y:S06]  /*0280*/  BAR.SYNC.DEFER_BLOCKING 0x0 ;  /* 0x0000000000007b1d */ /* 0x000fec0000010000 */
[----:B------:R-:W-:Y:S05]  /*0290*/  @P3 EXIT ;  /* 0x000000000000394d */ /* 0x000fea0003800000 */
[----:B------:R-:W3:Y:S04]  /*02a0*/  LDG.E.STRONG.SYS R6, desc[UR4][R4.64+0x80] ;  /* 0x0000800404067981 */ /* 0x000ee8000c1f5900 */
[----:B012---:R-:W3:Y:S02]  /*02b0*/  LDG.E.STRONG.SYS R9, desc[UR4][R4.64] ;  /* 0x0000000404097981 */ /* 0x007ee4000c1f5900 */
[----:B---3--:R-:W-:-:S05]  /*02c0*/  IADD3 R9, PT, PT, R6, R9, RZ ;  /* 0x0000000906097210 */ /* 0x008fca0007ffe0ff */
        /* <DEDUP_REMOVED lines=28> */
.L_x_21:
        /* <DEDUP_REMOVED lines=15> */
.L_x_31:


//--------------------- .nv.shared.reserved.0     --------------------------
	.section	.nv.shared.reserved.0,"aw",@nobits
	.weak		__nv_reservedSMEM_offset_0_alias
	.size		__nv_reservedSMEM_offset_0_alias, 0, 64
	.other		__nv_reservedSMEM_offset_0_alias,@"STO_CUDA_RESERVED_SHARED STV_DEFAULT"
__nv_reservedSMEM_offset_0_alias:
	.zero		0
	.zero		64


//--------------------- .nv.constant0._Z19interleavedPairsSumIiLi1EEvPT_S1_i --------------------------
	.section	.nv.constant0._Z19interleavedPairsSumIiLi1EEvPT_S1_i,"a",@progbits
	.sectionflags	@""
	.align	4
.nv.constant0._Z19interleavedPairsSumIiLi1EEvPT_S1_i:
	.zero		916


//--------------------- .nv.constant0._Z19interleavedPairsSumIiLi2EEvPT_S1_i --------------------------
	.section	.nv.constant0._Z19interleavedPairsSumIiLi2EEvPT_S1_i,"a",@progbits
	.sectionflags	@""
	.align	4
.nv.constant0._Z19interleavedPairsSumIiLi2EEvPT_S1_i:
	.zero		916


//--------------------- .nv.constant0._Z19interleavedPairsSumIiLi4EEvPT_S1_i --------------------------
	.section	.nv.constant0._Z19interleavedPairsSumIiLi4EEvPT_S1_i,"a",@progbits
	.sectionflags	@""
	.align	4
.nv.constant0._Z19interleavedPairsSumIiLi4EEvPT_S1_i:
	.zero		916


//--------------------- .nv.constant0._Z19interleavedPairsSumIiLi8EEvPT_S1_i --------------------------
	.section	.nv.constant0._Z19interleavedPairsSumIiLi8EEvPT_S1_i,"a",@progbits
	.sectionflags	@""
	.align	4
.nv.constant0._Z19interleavedPairsSumIiLi8EEvPT_S1_i:
	.zero		916


//--------------------- .nv.constant0._Z19interleavedPairsSumIiLi16EEvPT_S1_i --------------------------
	.section	.nv.constant0._Z19interleavedPairsSumIiLi16EEvPT_S1_i,"a",@progbits
	.sectionflags	@""
	.align	4
.nv.constant0._Z19interleavedPairsSumIiLi16EEvPT_S1_i:
	.zero		916


//--------------------- .nv.constant0._Z19interleavedPairsSumIiLi32EEvPT_S1_i --------------------------
	.section	.nv.constant0._Z19interleavedPairsSumIiLi32EEvPT_S1_i,"a",@progbits
	.sectionflags	@""
	.align	4
.nv.constant0._Z19interleavedPairsSumIiLi32EEvPT_S1_i:
	.zero		916


//--------------------- .nv.constant0._Z19interleavedPairsSumIiLi64EEvPT_S1_i --------------------------
	.section	.nv.constant0._Z19interleavedPairsSumIiLi64EEvPT_S1_i,"a",@progbits
	.sectionflags	@""
	.align	4
.nv.constant0._Z19interleavedPairsSumIiLi64EEvPT_S1_i:
	.zero		916


//--------------------- .nv.constant0._Z19interleavedPairsSumIiLi128EEvPT_S1_i --------------------------
	.section	.nv.constant0._Z19interleavedPairsSumIiLi128EEvPT_S1_i,"a",@progbits
	.sectionflags	@""
	.align	4
.nv.constant0._Z19interleavedPairsSumIiLi128EEvPT_S1_i:
	.zero		916


//--------------------- .nv.constant0._Z19interleavedPairsSumIiLi256EEvPT_S1_i --------------------------
	.section	.nv.constant0._Z19interleavedPairsSumIiLi256EEvPT_S1_i,"a",@progbits
	.sectionflags	@""
	.align	4
.nv.constant0._Z19interleavedPairsSumIiLi256EEvPT_S1_i:
	.zero		916


//--------------------- .nv.constant0._Z19interleavedPairsSumIiLi512EEvPT_S1_i --------------------------
	.section	.nv.constant0._Z19interleavedPairsSumIiLi512EEvPT_S1_i,"a",@progbits
	.sectionflags	@""
	.align	4
.nv.constant0._Z19interleavedPairsSumIiLi512EEvPT_S1_i:
	.zero		916


//--------------------- SYMBOLS --------------------------

	.type		.nv.reservedSmem.offset0,@object
	.size		.nv.reservedSmem.offset0,0x4
